	.target	sm_90a

	.elftype	@"ET_EXEC"


//--------------------- .note.nv.tkinfo           --------------------------
	.section	.note.nv.tkinfo,"",@"SHT_NOTE"
	.sectionflags	@"SHF_NOTE_NV_TKINFO"
	.tkinfo
        /*0018*/ 	.word	0x00000002
        /*0030*/ 	.string	""
        /*0030*/ 	.string	"ptxas"
        /*0030*/ 	.string	"Cuda compilation tools, release 13.0, V13.0.88"
        /*0030*/ 	.string	"Build cuda_13.0.r13.0/compiler.36424714_0"
        /*0030*/ 	.string	"-arch sm_90a -m 64 "



//--------------------- .note.nv.cuinfo           --------------------------
	.section	.note.nv.cuinfo,"",@"SHT_NOTE"
	.sectionflags	@"SHF_NOTE_NV_CUINFO"
        /*0018*/ 	.short	0x0002
        /*001a*/ 	.short	0x005a
        /*001c*/ 	.short	0x0082
	.zero		2


//--------------------- .nv.info                  --------------------------
	.section	.nv.info,"",@"SHT_CUDA_INFO"
	.align	4


	//----- nvinfo : EIATTR_REGCOUNT
	.align		4
        /*0000*/ 	.byte	0x04, 0x2f
        /*0002*/ 	.short	(.L_15 - .L_14)
	.align		4
.L_14:
        /*0004*/ 	.word	index@(_ZN7cutlass13device_kernelINS_4gemm6kernel13GemmUniversalIN4cute5tupleIJiiiiEEENS1_10collective13CollectiveMmaINS1_34MainloopSm90TmaGmmaWarpSpecializedILi4ENS5_IJNS4_1CILi1EEENSA_ILi2EEESB_EEENS1_32KernelTmaWarpSpecializedPingpongEEENS5_IJNSA_ILi64EEENSA_ILi128EEENSA_ILi32EEEEEEaNS5_IJlSB_lEEEaSK_NS4_8TiledMMAINS4_8MMA_AtomIJNS4_4SM904GMMA27MMA_64x128x32_S32S8S8_SS_TNEEEENS4_6LayoutINS5_IJSB_SB_SB_EEENS5_IJNSA_ILi0EEEST_ST_EEEEENS5_IJNS4_10UnderscoreESW_SW_EEEEENS4_23SM90_TMA_LOAD_MULTICASTENS4_14ComposedLayoutINS4_7SwizzleILi1ELi4ELi3EEENS4_18smem_ptr_flag_bitsILi8EEENSR_INS5_IJNSA_ILi8EEESI_EEENS5_IJSI_SB_EEEEEEEvNS4_8identityENS4_13SM90_TMA_LOADES19_vS1A_EENS_8epilogue10collective6detail29Sm90TmaWarpSpecializedAdapterINS1E_15DefaultEpilogueIaSK_SK_NS1D_6thread17LinearCombinationIaLi1EiiLNS1I_9ScaleType4KindE0ELNS_15FloatRoundStyleE2EaEENS1_15EpilogueDefaultEEEEEvvEEEEvNT_6ParamsE)
        /*0008*/ 	.word	0x000000a8


	//----- nvinfo : EIATTR_FRAME_SIZE
	.align		4
.L_15:
        /*000c*/ 	.byte	0x04, 0x11
        /*000e*/ 	.short	(.L_17 - .L_16)
	.align		4
.L_16:
        /*0010*/ 	.word	index@(_ZN7cutlass13device_kernelINS_4gemm6kernel13GemmUniversalIN4cute5tupleIJiiiiEEENS1_10collective13CollectiveMmaINS1_34MainloopSm90TmaGmmaWarpSpecializedILi4ENS5_IJNS4_1CILi1EEENSA_ILi2EEESB_EEENS1_32KernelTmaWarpSpecializedPingpongEEENS5_IJNSA_ILi64EEENSA_ILi128EEENSA_ILi32EEEEEEaNS5_IJlSB_lEEEaSK_NS4_8TiledMMAINS4_8MMA_AtomIJNS4_4SM904GMMA27MMA_64x128x32_S32S8S8_SS_TNEEEENS4_6LayoutINS5_IJSB_SB_SB_EEENS5_IJNSA_ILi0EEEST_ST_EEEEENS5_IJNS4_10UnderscoreESW_SW_EEEEENS4_23SM90_TMA_LOAD_MULTICASTENS4_14ComposedLayoutINS4_7SwizzleILi1ELi4ELi3EEENS4_18smem_ptr_flag_bitsILi8EEENSR_INS5_IJNSA_ILi8EEESI_EEENS5_IJSI_SB_EEEEEEEvNS4_8identityENS4_13SM90_TMA_LOADES19_vS1A_EENS_8epilogue10collective6detail29Sm90TmaWarpSpecializedAdapterINS1E_15DefaultEpilogueIaSK_SK_NS1D_6thread17LinearCombinationIaLi1EiiLNS1I_9ScaleType4KindE0ELNS_15FloatRoundStyleE2EaEENS1_15EpilogueDefaultEEEEEvvEEEEvNT_6ParamsE)
        /*0014*/ 	.word	0x00000000


	//----- nvinfo : EIATTR_MIN_STACK_SIZE
	.align		4
.L_17:
        /*0018*/ 	.byte	0x04, 0x12
        /*001a*/ 	.short	(.L_19 - .L_18)
	.align		4
.L_18:
        /*001c*/ 	.word	index@(_ZN7cutlass13device_kernelINS_4gemm6kernel13GemmUniversalIN4cute5tupleIJiiiiEEENS1_10collective13CollectiveMmaINS1_34MainloopSm90TmaGmmaWarpSpecializedILi4ENS5_IJNS4_1CILi1EEENSA_ILi2EEESB_EEENS1_32KernelTmaWarpSpecializedPingpongEEENS5_IJNSA_ILi64EEENSA_ILi128EEENSA_ILi32EEEEEEaNS5_IJlSB_lEEEaSK_NS4_8TiledMMAINS4_8MMA_AtomIJNS4_4SM904GMMA27MMA_64x128x32_S32S8S8_SS_TNEEEENS4_6LayoutINS5_IJSB_SB_SB_EEENS5_IJNSA_ILi0EEEST_ST_EEEEENS5_IJNS4_10UnderscoreESW_SW_EEEEENS4_23SM90_TMA_LOAD_MULTICASTENS4_14ComposedLayoutINS4_7SwizzleILi1ELi4ELi3EEENS4_18smem_ptr_flag_bitsILi8EEENSR_INS5_IJNSA_ILi8EEESI_EEENS5_IJSI_SB_EEEEEEEvNS4_8identityENS4_13SM90_TMA_LOADES19_vS1A_EENS_8epilogue10collective6detail29Sm90TmaWarpSpecializedAdapterINS1E_15DefaultEpilogueIaSK_SK_NS1D_6thread17LinearCombinationIaLi1EiiLNS1I_9ScaleType4KindE0ELNS_15FloatRoundStyleE2EaEENS1_15EpilogueDefaultEEEEEvvEEEEvNT_6ParamsE)
        /*0020*/ 	.word	0x00000000
.L_19:


//--------------------- .nv.compat                --------------------------
	.section	.nv.compat,"",@"SHT_CUDA_COMPAT_INFO"
	.align	4
        /*0000*/ 	.byte	0x02, 0x09, 0x01, 0x00, 0x02, 0x02, 0x04, 0x00, 0x02, 0x05, 0x05, 0x00, 0x03, 0x07, 0x01, 0x01
        /*0010*/ 	.byte	0x02, 0x03, 0x01, 0x00, 0x02, 0x06, 0x01, 0x00, 0x04, 0x0b, 0x08, 0x00, 0x00, 0x00, 0x00, 0x00
        /*0020*/ 	.byte	0x00, 0x00, 0x00, 0x00


//--------------------- .nv.info._ZN7cutlass13device_kernelINS_4gemm6kernel13GemmUniversalIN4cute5tupleIJiiiiEEENS1_10collective13CollectiveMmaINS1_34MainloopSm90TmaGmmaWarpSpecializedILi4ENS5_IJNS4_1CILi1EEENSA_ILi2EEESB_EEENS1_32KernelTmaWarpSpecializedPingpongEEENS5_IJNSA_ILi64EEENSA_ILi128EEENSA_ILi32EEEEEEaNS5_IJlSB_lEEEaSK_NS4_8TiledMMAINS4_8MMA_AtomIJNS4_4SM904GMMA27MMA_64x128x32_S32S8S8_SS_TNEEEENS4_6LayoutINS5_IJSB_SB_SB_EEENS5_IJNSA_ILi0EEEST_ST_EEEEENS5_IJNS4_10UnderscoreESW_SW_EEEEENS4_23SM90_TMA_LOAD_MULTICASTENS4_14ComposedLayoutINS4_7SwizzleILi1ELi4ELi3EEENS4_18smem_ptr_flag_bitsILi8EEENSR_INS5_IJNSA_ILi8EEESI_EEENS5_IJSI_SB_EEEEEEEvNS4_8identityENS4_13SM90_TMA_LOADES19_vS1A_EENS_8epilogue10collective6detail29Sm90TmaWarpSpecializedAdapterINS1E_15DefaultEpilogueIaSK_SK_NS1D_6thread17LinearCombinationIaLi1EiiLNS1I_9ScaleType4KindE0ELNS_15FloatRoundStyleE2EaEENS1_15EpilogueDefaultEEEEEvvEEEEvNT_6ParamsE --------------------------
	.section	.nv.info._ZN7cutlass13device_kernelINS_4gemm6kernel13GemmUniversalIN4cute5tupleIJiiiiEEENS1_10collective13CollectiveMmaINS1_34MainloopSm90TmaGmmaWarpSpecializedILi4ENS5_IJNS4_1CILi1EEENSA_ILi2EEESB_EEENS1_32KernelTmaWarpSpecializedPingpongEEENS5_IJNSA_ILi64EEENSA_ILi128EEENSA_ILi32EEEEEEaNS5_IJlSB_lEEEaSK_NS4_8TiledMMAINS4_8MMA_AtomIJNS4_4SM904GMMA27MMA_64x128x32_S32S8S8_SS_TNEEEENS4_6LayoutINS5_IJSB_SB_SB_EEENS5_IJNSA_ILi0EEEST_ST_EEEEENS5_IJNS4_10UnderscoreESW_SW_EEEEENS4_23SM90_TMA_LOAD_MULTICASTENS4_14ComposedLayoutINS4_7SwizzleILi1ELi4ELi3EEENS4_18smem_ptr_flag_bitsILi8EEENSR_INS5_IJNSA_ILi8EEESI_EEENS5_IJSI_SB_EEEEEEEvNS4_8identityENS4_13SM90_TMA_LOADES19_vS1A_EENS_8epilogue10collective6detail29Sm90TmaWarpSpecializedAdapterINS1E_15DefaultEpilogueIaSK_SK_NS1D_6thread17LinearCombinationIaLi1EiiLNS1I_9ScaleType4KindE0ELNS_15FloatRoundStyleE2EaEENS1_15EpilogueDefaultEEEEEvvEEEEvNT_6ParamsE,"",@"SHT_CUDA_INFO"
	.sectionflags	@""
	.align	4


	//----- nvinfo : EIATTR_CUDA_API_VERSION
	.align		4
        /*0000*/ 	.byte	0x04, 0x37
        /*0002*/ 	.short	(.L_21 - .L_20)
.L_20:
        /*0004*/ 	.word	0x00000082


	//----- nvinfo : EIATTR_KPARAM_INFO
	.align		4
.L_21:
        /*0008*/ 	.byte	0x04, 0x17
        /*000a*/ 	.short	(.L_23 - .L_22)
.L_22:
        /*000c*/ 	.word	0x00000000
        /*0010*/ 	.short	0x0000
        /*0012*/ 	.short	0x0070
        /*0014*/ 	.byte	0x00, 0xf0, 0x01, 0x10


	//----- nvinfo : EIATTR_SPARSE_MMA_MASK
	.align		4
.L_23:
        /*0018*/ 	.byte	0x03, 0x50
        /*001a*/ 	.short	0x0000


	//----- nvinfo : EIATTR_MAXREG_COUNT
	.align		4
        /*001c*/ 	.byte	0x03, 0x1b
        /*001e*/ 	.short	0x00a8


	//----- nvinfo : EIATTR_NUM_BARRIERS
	.align		4
        /*0020*/ 	.byte	0x02, 0x4c
        /*0022*/ 	.byte	0x01
	.zero		1


	//----- nvinfo : EIATTR_EXTERNS
	.align		4
        /*0024*/ 	.byte	0x04, 0x0f
        /*0026*/ 	.short	(.L_25 - .L_24)


	//   ....[0]....
	.align		4
.L_24:
        /*0028*/ 	.word	index@(__assertfail)


	//----- nvinfo : EIATTR_MERCURY_ISA_VERSION
	.align		4
.L_25:
        /*002c*/ 	.byte	0x03, 0x5f
        /*002e*/ 	.short	0x0101


	//----- nvinfo : EIATTR_INT_WARP_WIDE_INSTR_OFFSETS
	.align		4
        /*0030*/ 	.byte	0x04, 0x31
        /*0032*/ 	.short	(.L_27 - .L_26)


	//   ....[0]....
.L_26:
        /*0034*/ 	.word	0x00000590


	//   ....[1]....
        /*0038*/ 	.word	0x000005d0


	//   ....[2]....
        /*003c*/ 	.word	0x00000660


	//   ....[3]....
        /*0040*/ 	.word	0x00000690


	//   ....[4]....
        /*0044*/ 	.word	0x000006d0


	//   ....[5]....
        /*0048*/ 	.word	0x000006e0


	//   ....[6]....
        /*004c*/ 	.word	0x000007a0


	//   ....[7]....
        /*0050*/ 	.word	0x00000800


	//   ....[8]....
        /*0054*/ 	.word	0x00001e80


	//----- nvinfo : EIATTR_COOP_GROUP_MASK_REGIDS
	.align		4
.L_27:
        /*0058*/ 	.byte	0x04, 0x29
        /*005a*/ 	.short	(.L_29 - .L_28)


	//   ....[0]....
.L_28:
        /*005c*/ 	.word	0xffffffff


	//   ....[1]....
        /*0060*/ 	.word	0xffffffff


	//   ....[2]....
        /*0064*/ 	.word	0xffffffff


	//   ....[3]....
        /*0068*/ 	.word	0xffffffff


	//   ....[4]....
        /*006c*/ 	.word	0xffffffff


	//   ....[5]....
        /*0070*/ 	.word	0xffffffff


	//   ....[6]....
        /*0074*/ 	.word	0xffffffff


	//----- nvinfo : EIATTR_COOP_GROUP_INSTR_OFFSETS
	.align		4
.L_29:
        /*0078*/ 	.byte	0x04, 0x28
        /*007a*/ 	.short	(.L_31 - .L_30)


	//   ....[0]....
.L_30:
        /*007c*/ 	.word	0x00000060


	//   ....[1]....
        /*0080*/ 	.word	0x00000080


	//   ....[2]....
        /*0084*/ 	.word	0x00000180


	//   ....[3]....
        /*0088*/ 	.word	0x000003b0


	//   ....[4]....
        /*008c*/ 	.word	0x000003f0


	//   ....[5]....
        /*0090*/ 	.word	0x000004e0


	//   ....[6]....
        /*0094*/ 	.word	0x00000910


	//----- nvinfo : EIATTR_REG_RECONFIG
	.align		4
.L_31:
        /*0098*/ 	.byte	0x01, 0x54
	.zero		2


	//----- nvinfo : EIATTR_SYSCALL_OFFSETS
	.align		4
        /*009c*/ 	.byte	0x04, 0x46
        /*009e*/ 	.short	(.L_33 - .L_32)


	//   ....[0]....
.L_32:
        /*00a0*/ 	.word	0x00001960


	//----- nvinfo : EIATTR_MBARRIER_INSTR_OFFSETS
	.align		4
.L_33:
        /*00a4*/ 	.byte	0x04, 0x39
        /*00a6*/ 	.short	(.L_35 - .L_34)


	//   ....[0]....
.L_34:
        /*00a8*/ 	.word	0x00000320
        /*00ac*/ 	.word	0x000000ff
        /*00b0*/ 	.word	0x00000000
        /*00b4*/ 	.short	0x0100
        /*00b6*/ 	.byte	0x07
	.zero		1


	//   ....[1]....
        /*00b8*/ 	.word	0x00000330
        /*00bc*/ 	.word	0x000000ff
        /*00c0*/ 	.word	0x00000020
        /*00c4*/ 	.short	0x0100
        /*00c6*/ 	.byte	0x07
	.zero		1


	//   ....[2]....
        /*00c8*/ 	.word	0x00000340
        /*00cc*/ 	.word	0x000000ff
        /*00d0*/ 	.word	0x00000008
        /*00d4*/ 	.short	0x0100
        /*00d6*/ 	.byte	0x07
	.zero		1


	//   ....[3]....
        /*00d8*/ 	.word	0x00000350
        /*00dc*/ 	.word	0x000000ff
        /*00e0*/ 	.word	0x00000028
        /*00e4*/ 	.short	0x0100
        /*00e6*/ 	.byte	0x07
	.zero		1


	//   ....[4]....
        /*00e8*/ 	.word	0x00000360
        /*00ec*/ 	.word	0x000000ff
        /*00f0*/ 	.word	0x00000010
        /*00f4*/ 	.short	0x0100
        /*00f6*/ 	.byte	0x07
	.zero		1


	//   ....[5]....
        /*00f8*/ 	.word	0x00000370
        /*00fc*/ 	.word	0x000000ff
        /*0100*/ 	.word	0x00000030
        /*0104*/ 	.short	0x0100
        /*0106*/ 	.byte	0x07
	.zero		1


	//   ....[6]....
        /*0108*/ 	.word	0x00000380
        /*010c*/ 	.word	0x000000ff
        /*0110*/ 	.word	0x00000018
        /*0114*/ 	.short	0x0100
        /*0116*/ 	.byte	0x07
	.zero		1


	//   ....[7]....
        /*0118*/ 	.word	0x00000390
        /*011c*/ 	.word	0x000000ff
        /*0120*/ 	.word	0x00000038
        /*0124*/ 	.short	0x0100
        /*0126*/ 	.byte	0x07
	.zero		1


	//   ....[8]....
        /*0128*/ 	.word	0x000007e0
        /*012c*/ 	.word	0x000000ff
        /*0130*/ 	.word	0x00000070
        /*0134*/ 	.short	0x0100
        /*0136*/ 	.byte	0x0d
	.zero		1


	//   ....[9]....
        /*0138*/ 	.word	0x00000820
        /*013c*/ 	.word	0x000000ff
        /*0140*/ 	.word	0x00000078
        /*0144*/ 	.short	0x0100
        /*0146*/ 	.byte	0x0d
	.zero		1


	//   ....[10]....
        /*0148*/ 	.word	0x00000850
        /*014c*/ 	.word	0x000000ff
        /*0150*/ 	.word	0x00000050
        /*0154*/ 	.short	0x0100
        /*0156*/ 	.byte	0x10
	.zero		1


	//   ....[11]....
        /*0158*/ 	.word	0x000008a0
        /*015c*/ 	.word	0x000000ff
        /*0160*/ 	.word	0x00000058
        /*0164*/ 	.short	0x0100
        /*0166*/ 	.byte	0x10
	.zero		1


	//   ....[12]....
        /*0168*/ 	.word	0x000008b0
        /*016c*/ 	.word	0x000000ff
        /*0170*/ 	.word	0x00000060
        /*0174*/ 	.short	0x0100
        /*0176*/ 	.byte	0x10
	.zero		1


	//   ....[13]....
        /*0178*/ 	.word	0x000008c0
        /*017c*/ 	.word	0x000000ff
        /*0180*/ 	.word	0x00000068
        /*0184*/ 	.short	0x0100
        /*0186*/ 	.byte	0x10
	.zero		1


	//   ....[14]....
        /*0188*/ 	.word	0x00001820
        /*018c*/ 	.word	0x0000005e
        /*0190*/ 	.word	0xfffffff8
        /*0194*/ 	.short	0x010a
        /*0196*/ 	.byte	0x3f
	.zero		1


	//   ....[15]....
        /*0198*/ 	.word	0x00001a00
        /*019c*/ 	.word	0x00000003
        /*01a0*/ 	.word	0x00000000
        /*01a4*/ 	.short	0x010a
        /*01a6*/ 	.byte	0x3f
	.zero		1


	//   ....[16]....
        /*01a8*/ 	.word	0x00001a40
        /*01ac*/ 	.word	0x00000003
        /*01b0*/ 	.word	0x00000000
        /*01b4*/ 	.short	0x010a
        /*01b6*/ 	.byte	0x3f
	.zero		1


	//   ....[17]....
        /*01b8*/ 	.word	0x00001bd0
        /*01bc*/ 	.word	0x000000ff
        /*01c0*/ 	.word	0x00000000
        /*01c4*/ 	.short	0x010a
        /*01c6*/ 	.byte	0x04
	.zero		1


	//   ....[18]....
        /*01c8*/ 	.word	0x00001c10
        /*01cc*/ 	.word	0x000000ff
        /*01d0*/ 	.word	0x00000000
        /*01d4*/ 	.short	0x010a
        /*01d6*/ 	.byte	0x04
	.zero		1


	//   ....[19]....
        /*01d8*/ 	.word	0x00001d10
        /*01dc*/ 	.word	0x00000005
        /*01e0*/ 	.word	0x00000000
        /*01e4*/ 	.short	0x0101
        /*01e6*/ 	.byte	0x3f
	.zero		1


	//   ....[20]....
        /*01e8*/ 	.word	0x00001e10
        /*01ec*/ 	.word	0x00000064
        /*01f0*/ 	.word	0x00000000
        /*01f4*/ 	.short	0x0101
        /*01f6*/ 	.byte	0x34
	.zero		1


	//   ....[21]....
        /*01f8*/ 	.word	0x00001f00
        /*01fc*/ 	.word	0x00000003
        /*0200*/ 	.word	0x00000000
        /*0204*/ 	.short	0x0101
        /*0206*/ 	.byte	0x3f
	.zero		1


	//   ....[22]....
        /*0208*/ 	.word	0x00001f80
        /*020c*/ 	.word	0x0000005e
        /*0210*/ 	.word	0x00000008
        /*0214*/ 	.short	0x010a
        /*0216*/ 	.byte	0x3f
	.zero		1


	//   ....[23]....
        /*0218*/ 	.word	0x000053f0
        /*021c*/ 	.word	0x0000005f
        /*0220*/ 	.word	0x00000000
        /*0224*/ 	.short	0x0101
        /*0226*/ 	.byte	0x34
	.zero		1


	//   ....[24]....
        /*0228*/ 	.word	0x00005db0
        /*022c*/ 	.word	0x0000000e
        /*0230*/ 	.word	0x00000020
        /*0234*/ 	.short	0x010a
        /*0236*/ 	.byte	0x3f
	.zero		1


	//   ....[25]....
        /*0238*/ 	.word	0x000061a0
        /*023c*/ 	.word	0x00000003
        /*0240*/ 	.word	0x00000078
        /*0244*/ 	.short	0x0101
        /*0246*/ 	.byte	0x3f
	.zero		1


	//   ....[26]....
        /*0248*/ 	.word	0x00006900
        /*024c*/ 	.word	0x00000007
        /*0250*/ 	.word	0x00000000
        /*0254*/ 	.short	0x010a
        /*0256*/ 	.byte	0x3f
	.zero		1


	//   ....[27]....
        /*0258*/ 	.word	0x00006980
        /*025c*/ 	.word	0x00000009
        /*0260*/ 	.word	0x00000000
        /*0264*/ 	.short	0x010a
        /*0266*/ 	.byte	0x3f
	.zero		1


	//   ....[28]....
        /*0268*/ 	.word	0x00006a10
        /*026c*/ 	.word	0x00000006
        /*0270*/ 	.word	0x00000000
        /*0274*/ 	.short	0x010a
        /*0276*/ 	.byte	0x3f
	.zero		1


	//   ....[29]....
        /*0278*/ 	.word	0x00006aa0
        /*027c*/ 	.word	0x00000003
        /*0280*/ 	.word	0x00000000
        /*0284*/ 	.short	0x010a
        /*0286*/ 	.byte	0x3f
	.zero		1


	//   ....[30]....
        /*0288*/ 	.word	0x00006b00
        /*028c*/ 	.word	0x0000005e
        /*0290*/ 	.word	0xfffffff8
        /*0294*/ 	.short	0x010a
        /*0296*/ 	.byte	0x3f
	.zero		1


	//   ....[31]....
        /*0298*/ 	.word	0x00006b50
        /*029c*/ 	.word	0x00000003
        /*02a0*/ 	.word	0x00000000
        /*02a4*/ 	.short	0x010a
        /*02a6*/ 	.byte	0x3f
	.zero		1


	//   ....[32]....
        /*02a8*/ 	.word	0x00006bb0
        /*02ac*/ 	.word	0x00000005
        /*02b0*/ 	.word	0x00000000
        /*02b4*/ 	.short	0x010a
        /*02b6*/ 	.byte	0x3f
	.zero		1


	//   ....[33]....
        /*02b8*/ 	.word	0x00006c00
        /*02bc*/ 	.word	0x0000005e
        /*02c0*/ 	.word	0x00000008
        /*02c4*/ 	.short	0x010a
        /*02c6*/ 	.byte	0x3f
	.zero		1


	//   ....[34]....
        /*02c8*/ 	.word	0x00006cd0
        /*02cc*/ 	.word	0x0000000e
        /*02d0*/ 	.word	0x00000020
        /*02d4*/ 	.short	0x010a
        /*02d6*/ 	.byte	0x3f
	.zero		1


	//   ....[35]....
        /*02d8*/ 	.word	0x00006da0
        /*02dc*/ 	.word	0x00000007
        /*02e0*/ 	.word	0x00000000
        /*02e4*/ 	.short	0x010a
        /*02e6*/ 	.byte	0x3f
	.zero		1


	//   ....[36]....
        /*02e8*/ 	.word	0x00006df0
        /*02ec*/ 	.word	0x00000009
        /*02f0*/ 	.word	0x00000000
        /*02f4*/ 	.short	0x010a
        /*02f6*/ 	.byte	0x3f
	.zero		1


	//   ....[37]....
        /*02f8*/ 	.word	0x00006e40
        /*02fc*/ 	.word	0x00000006
        /*0300*/ 	.word	0x00000000
        /*0304*/ 	.short	0x010a
        /*0306*/ 	.byte	0x3f
	.zero		1


	//----- nvinfo : EIATTR_NUM_MBARRIERS
	.align		4
.L_35:
        /*0308*/ 	.byte	0x03, 0x38
        /*030a*/ 	.short	0x000e


	//----- nvinfo : EIATTR_EXIT_INSTR_OFFSETS
	.align		4
        /*030c*/ 	.byte	0x04, 0x1c
        /*030e*/ 	.short	(.L_37 - .L_36)


	//   ....[0]....
.L_36:
        /*0310*/ 	.word	0x00001420


	//   ....[1]....
        /*0314*/ 	.word	0x00001480


	//   ....[2]....
        /*0318*/ 	.word	0x00005a90


	//   ....[3]....
        /*031c*/ 	.word	0x00005ac0


	//   ....[4]....
        /*0320*/ 	.word	0x00006af0


	//----- nvinfo : EIATTR_MAX_THREADS
	.align		4
.L_37:
        /*0324*/ 	.byte	0x04, 0x05
        /*0326*/ 	.short	(.L_39 - .L_38)
.L_38:
        /*0328*/ 	.word	0x00000180
        /*032c*/ 	.word	0x00000001
        /*0330*/ 	.word	0x00000001


	//----- nvinfo : EIATTR_CRS_STACK_SIZE
	.align		4
.L_39:
        /*0334*/ 	.byte	0x04, 0x1e
        /*0336*/ 	.short	(.L_41 - .L_40)
.L_40:
        /*0338*/ 	.word	0x00000000


	//----- nvinfo : EIATTR_CBANK_PARAM_SIZE
	.align		4
.L_41:
        /*033c*/ 	.byte	0x03, 0x19
        /*033e*/ 	.short	0x0470


	//----- nvinfo : EIATTR_PARAM_CBANK
	.align		4
        /*0340*/ 	.byte	0x04, 0x0a
        /*0342*/ 	.short	(.L_43 - .L_42)
	.align		4
.L_42:
        /*0344*/ 	.word	index@(.nv.constant0._ZN7cutlass13device_kernelINS_4gemm6kernel13GemmUniversalIN4cute5tupleIJiiiiEEENS1_10collective13CollectiveMmaINS1_34MainloopSm90TmaGmmaWarpSpecializedILi4ENS5_IJNS4_1CILi1EEENSA_ILi2EEESB_EEENS1_32KernelTmaWarpSpecializedPingpongEEENS5_IJNSA_ILi64EEENSA_ILi128EEENSA_ILi32EEEEEEaNS5_IJlSB_lEEEaSK_NS4_8TiledMMAINS4_8MMA_AtomIJNS4_4SM904GMMA27MMA_64x128x32_S32S8S8_SS_TNEEEENS4_6LayoutINS5_IJSB_SB_SB_EEENS5_IJNSA_ILi0EEEST_ST_EEEEENS5_IJNS4_10UnderscoreESW_SW_EEEEENS4_23SM90_TMA_LOAD_MULTICASTENS4_14ComposedLayoutINS4_7SwizzleILi1ELi4ELi3EEENS4_18smem_ptr_flag_bitsILi8EEENSR_INS5_IJNSA_ILi8EEESI_EEENS5_IJSI_SB_EEEEEEEvNS4_8identityENS4_13SM90_TMA_LOADES19_vS1A_EENS_8epilogue10collective6detail29Sm90TmaWarpSpecializedAdapterINS1E_15DefaultEpilogueIaSK_SK_NS1D_6thread17LinearCombinationIaLi1EiiLNS1I_9ScaleType4KindE0ELNS_15FloatRoundStyleE2EaEENS1_15EpilogueDefaultEEEEEvvEEEEvNT_6ParamsE)
        /*0348*/ 	.short	0x0210
        /*034a*/ 	.short	0x0470


	//----- nvinfo : EIATTR_SW_WAR
	.align		4
.L_43:
        /*034c*/ 	.byte	0x04, 0x36
        /*034e*/ 	.short	(.L_45 - .L_44)
.L_44:
        /*0350*/ 	.word	0x00000008
.L_45:


//--------------------- .nv.callgraph             --------------------------
	.section	.nv.callgraph,"",@"SHT_CUDA_CALLGRAPH"
	.align	4
	.sectionentsize	8
	.align		4
        /*0000*/ 	.word	0x00000000
	.align		4
        /*0004*/ 	.word	0xffffffff
	.align		4
        /*0008*/ 	.word	index@(_ZN7cutlass13device_kernelINS_4gemm6kernel13GemmUniversalIN4cute5tupleIJiiiiEEENS1_10collective13CollectiveMmaINS1_34MainloopSm90TmaGmmaWarpSpecializedILi4ENS5_IJNS4_1CILi1EEENSA_ILi2EEESB_EEENS1_32KernelTmaWarpSpecializedPingpongEEENS5_IJNSA_ILi64EEENSA_ILi128EEENSA_ILi32EEEEEEaNS5_IJlSB_lEEEaSK_NS4_8TiledMMAINS4_8MMA_AtomIJNS4_4SM904GMMA27MMA_64x128x32_S32S8S8_SS_TNEEEENS4_6LayoutINS5_IJSB_SB_SB_EEENS5_IJNSA_ILi0EEEST_ST_EEEEENS5_IJNS4_10UnderscoreESW_SW_EEEEENS4_23SM90_TMA_LOAD_MULTICASTENS4_14ComposedLayoutINS4_7SwizzleILi1ELi4ELi3EEENS4_18smem_ptr_flag_bitsILi8EEENSR_INS5_IJNSA_ILi8EEESI_EEENS5_IJSI_SB_EEEEEEEvNS4_8identityENS4_13SM90_TMA_LOADES19_vS1A_EENS_8epilogue10collective6detail29Sm90TmaWarpSpecializedAdapterINS1E_15DefaultEpilogueIaSK_SK_NS1D_6thread17LinearCombinationIaLi1EiiLNS1I_9ScaleType4KindE0ELNS_15FloatRoundStyleE2EaEENS1_15EpilogueDefaultEEEEEvvEEEEvNT_6ParamsE)
	.align		4
        /*000c*/ 	.word	index@(__assertfail)
	.align		4
        /*0010*/ 	.word	0x00000000
	.align		4
        /*0014*/ 	.word	0xfffffffe
	.align		4
        /*0018*/ 	.word	0x00000000
	.align		4
        /*001c*/ 	.word	0xfffffffd
	.align		4
        /*0020*/ 	.word	0x00000000
	.align		4
        /*0024*/ 	.word	0xfffffffc


//--------------------- .nv.constant4             --------------------------
	.section	.nv.constant4,"a",@progbits
	.align	8
	.align		8
.nv.constant4:
        /*0000*/ 	.dword	__assertfail
	.align		8
        /*0008*/ 	.dword	__unnamed_1
	.align		8
        /*0010*/ 	.dword	_ZN39_INTERNAL_1849af93_4_k_cu_337b35c8_47634cuda3std3__45__cpo5beginE
	.align		8
        /*0018*/ 	.dword	_ZN39_INTERNAL_1849af93_4_k_cu_337b35c8_47634cuda3std3__45__cpo3endE
	.align		8
        /*0020*/ 	.dword	_ZN39_INTERNAL_1849af93_4_k_cu_337b35c8_47634cuda3std3__45__cpo6cbeginE
	.align		8
        /*0028*/ 	.dword	_ZN39_INTERNAL_1849af93_4_k_cu_337b35c8_47634cuda3std3__45__cpo4cendE
	.align		8
        /*0030*/ 	.dword	_ZN39_INTERNAL_1849af93_4_k_cu_337b35c8_47634cuda3std3__441_GLOBAL__N__1849af93_4_k_cu_337b35c8_47636ignoreE
	.align		8
        /*0038*/ 	.dword	_ZN39_INTERNAL_1849af93_4_k_cu_337b35c8_47634cuda3std3__419piecewise_constructE
	.align		8
        /*0040*/ 	.dword	_ZN39_INTERNAL_1849af93_4_k_cu_337b35c8_47634cuda3std3__48in_placeE
	.align		8
        /*0048*/ 	.dword	_ZN39_INTERNAL_1849af93_4_k_cu_337b35c8_47634cuda3std6ranges3__45__cpo4swapE
	.align		8
        /*0050*/ 	.dword	_ZN39_INTERNAL_1849af93_4_k_cu_337b35c8_47634cuda3std6ranges3__45__cpo9iter_moveE
	.align		8
        /*0058*/ 	.dword	_ZN39_INTERNAL_1849af93_4_k_cu_337b35c8_47634cute7productE
	.align		8
        /*0060*/ 	.dword	_ZN39_INTERNAL_1849af93_4_k_cu_337b35c8_47634cute1_E
	.align		8
        /*0068*/ 	.dword	$str$22
	.align		8
        /*0070*/ 	.dword	$str$23


//--------------------- .text._ZN7cutlass13device_kernelINS_4gemm6kernel13GemmUniversalIN4cute5tupleIJiiiiEEENS1_10collective13CollectiveMmaINS1_34MainloopSm90TmaGmmaWarpSpecializedILi4ENS5_IJNS4_1CILi1EEENSA_ILi2EEESB_EEENS1_32KernelTmaWarpSpecializedPingpongEEENS5_IJNSA_ILi64EEENSA_ILi128EEENSA_ILi32EEEEEEaNS5_IJlSB_lEEEaSK_NS4_8TiledMMAINS4_8MMA_AtomIJNS4_4SM904GMMA27MMA_64x128x32_S32S8S8_SS_TNEEEENS4_6LayoutINS5_IJSB_SB_SB_EEENS5_IJNSA_ILi0EEEST_ST_EEEEENS5_IJNS4_10UnderscoreESW_SW_EEEEENS4_23SM90_TMA_LOAD_MULTICASTENS4_14ComposedLayoutINS4_7SwizzleILi1ELi4ELi3EEENS4_18smem_ptr_flag_bitsILi8EEENSR_INS5_IJNSA_ILi8EEESI_EEENS5_IJSI_SB_EEEEEEEvNS4_8identityENS4_13SM90_TMA_LOADES19_vS1A_EENS_8epilogue10collective6detail29Sm90TmaWarpSpecializedAdapterINS1E_15DefaultEpilogueIaSK_SK_NS1D_6thread17LinearCombinationIaLi1EiiLNS1I_9ScaleType4KindE0ELNS_15FloatRoundStyleE2EaEENS1_15EpilogueDefaultEEEEEvvEEEEvNT_6ParamsE --------------------------
	.section	.text._ZN7cutlass13device_kernelINS_4gemm6kernel13GemmUniversalIN4cute5tupleIJiiiiEEENS1_10collective13CollectiveMmaINS1_34MainloopSm90TmaGmmaWarpSpecializedILi4ENS5_IJNS4_1CILi1EEENSA_ILi2EEESB_EEENS1_32KernelTmaWarpSpecializedPingpongEEENS5_IJNSA_ILi64EEENSA_ILi128EEENSA_ILi32EEEEEEaNS5_IJlSB_lEEEaSK_NS4_8TiledMMAINS4_8MMA_AtomIJNS4_4SM904GMMA27MMA_64x128x32_S32S8S8_SS_TNEEEENS4_6LayoutINS5_IJSB_SB_SB_EEENS5_IJNSA_ILi0EEEST_ST_EEEEENS5_IJNS4_10UnderscoreESW_SW_EEEEENS4_23SM90_TMA_LOAD_MULTICASTENS4_14ComposedLayoutINS4_7SwizzleILi1ELi4ELi3EEENS4_18smem_ptr_flag_bitsILi8EEENSR_INS5_IJNSA_ILi8EEESI_EEENS5_IJSI_SB_EEEEEEEvNS4_8identityENS4_13SM90_TMA_LOADES19_vS1A_EENS_8epilogue10collective6detail29Sm90TmaWarpSpecializedAdapterINS1E_15DefaultEpilogueIaSK_SK_NS1D_6thread17LinearCombinationIaLi1EiiLNS1I_9ScaleType4KindE0ELNS_15FloatRoundStyleE2EaEENS1_15EpilogueDefaultEEEEEvvEEEEvNT_6ParamsE,"ax",@progbits
	.align	128
.text._ZN7cutlass13device_kernelINS_4gemm6kernel13GemmUniversalIN4cute5tupleIJiiiiEEENS1_10collective13CollectiveMmaINS1_34MainloopSm90TmaGmmaWarpSpecializedILi4ENS5_IJNS4_1CILi1EEENSA_ILi2EEESB_EEENS1_32KernelTmaWarpSpecializedPingpongEEENS5_IJNSA_ILi64EEENSA_ILi128EEENSA_ILi32EEEEEEaNS5_IJlSB_lEEEaSK_NS4_8TiledMMAINS4_8MMA_AtomIJNS4_4SM904GMMA27MMA_64x128x32_S32S8S8_SS_TNEEEENS4_6LayoutINS5_IJSB_SB_SB_EEENS5_IJNSA_ILi0EEEST_ST_EEEEENS5_IJNS4_10UnderscoreESW_SW_EEEEENS4_23SM90_TMA_LOAD_MULTICASTENS4_14ComposedLayoutINS4_7SwizzleILi1ELi4ELi3EEENS4_18smem_ptr_flag_bitsILi8EEENSR_INS5_IJNSA_ILi8EEESI_EEENS5_IJSI_SB_EEEEEEEvNS4_8identityENS4_13SM90_TMA_LOADES19_vS1A_EENS_8epilogue10collective6detail29Sm90TmaWarpSpecializedAdapterINS1E_15DefaultEpilogueIaSK_SK_NS1D_6thread17LinearCombinationIaLi1EiiLNS1I_9ScaleType4KindE0ELNS_15FloatRoundStyleE2EaEENS1_15EpilogueDefaultEEEEEvvEEEEvNT_6ParamsE:
        .type           _ZN7cutlass13device_kernelINS_4gemm6kernel13GemmUniversalIN4cute5tupleIJiiiiEEENS1_10collective13CollectiveMmaINS1_34MainloopSm90TmaGmmaWarpSpecializedILi4ENS5_IJNS4_1CILi1EEENSA_ILi2EEESB_EEENS1_32KernelTmaWarpSpecializedPingpongEEENS5_IJNSA_ILi64EEENSA_ILi128EEENSA_ILi32EEEEEEaNS5_IJlSB_lEEEaSK_NS4_8TiledMMAINS4_8MMA_AtomIJNS4_4SM904GMMA27MMA_64x128x32_S32S8S8_SS_TNEEEENS4_6LayoutINS5_IJSB_SB_SB_EEENS5_IJNSA_ILi0EEEST_ST_EEEEENS5_IJNS4_10UnderscoreESW_SW_EEEEENS4_23SM90_TMA_LOAD_MULTICASTENS4_14ComposedLayoutINS4_7SwizzleILi1ELi4ELi3EEENS4_18smem_ptr_flag_bitsILi8EEENSR_INS5_IJNSA_ILi8EEESI_EEENS5_IJSI_SB_EEEEEEEvNS4_8identityENS4_13SM90_TMA_LOADES19_vS1A_EENS_8epilogue10collective6detail29Sm90TmaWarpSpecializedAdapterINS1E_15DefaultEpilogueIaSK_SK_NS1D_6thread17LinearCombinationIaLi1EiiLNS1I_9ScaleType4KindE0ELNS_15FloatRoundStyleE2EaEENS1_15EpilogueDefaultEEEEEvvEEEEvNT_6ParamsE,@function
        .size           _ZN7cutlass13device_kernelINS_4gemm6kernel13GemmUniversalIN4cute5tupleIJiiiiEEENS1_10collective13CollectiveMmaINS1_34MainloopSm90TmaGmmaWarpSpecializedILi4ENS5_IJNS4_1CILi1EEENSA_ILi2EEESB_EEENS1_32KernelTmaWarpSpecializedPingpongEEENS5_IJNSA_ILi64EEENSA_ILi128EEENSA_ILi32EEEEEEaNS5_IJlSB_lEEEaSK_NS4_8TiledMMAINS4_8MMA_AtomIJNS4_4SM904GMMA27MMA_64x128x32_S32S8S8_SS_TNEEEENS4_6LayoutINS5_IJSB_SB_SB_EEENS5_IJNSA_ILi0EEEST_ST_EEEEENS5_IJNS4_10UnderscoreESW_SW_EEEEENS4_23SM90_TMA_LOAD_MULTICASTENS4_14ComposedLayoutINS4_7SwizzleILi1ELi4ELi3EEENS4_18smem_ptr_flag_bitsILi8EEENSR_INS5_IJNSA_ILi8EEESI_EEENS5_IJSI_SB_EEEEEEEvNS4_8identityENS4_13SM90_TMA_LOADES19_vS1A_EENS_8epilogue10collective6detail29Sm90TmaWarpSpecializedAdapterINS1E_15DefaultEpilogueIaSK_SK_NS1D_6thread17LinearCombinationIaLi1EiiLNS1I_9ScaleType4KindE0ELNS_15FloatRoundStyleE2EaEENS1_15EpilogueDefaultEEEEEvvEEEEvNT_6ParamsE,(.L_x_204 - _ZN7cutlass13device_kernelINS_4gemm6kernel13GemmUniversalIN4cute5tupleIJiiiiEEENS1_10collective13CollectiveMmaINS1_34MainloopSm90TmaGmmaWarpSpecializedILi4ENS5_IJNS4_1CILi1EEENSA_ILi2EEESB_EEENS1_32KernelTmaWarpSpecializedPingpongEEENS5_IJNSA_ILi64EEENSA_ILi128EEENSA_ILi32EEEEEEaNS5_IJlSB_lEEEaSK_NS4_8TiledMMAINS4_8MMA_AtomIJNS4_4SM904GMMA27MMA_64x128x32_S32S8S8_SS_TNEEEENS4_6LayoutINS5_IJSB_SB_SB_EEENS5_IJNSA_ILi0EEEST_ST_EEEEENS5_IJNS4_10UnderscoreESW_SW_EEEEENS4_23SM90_TMA_LOAD_MULTICASTENS4_14ComposedLayoutINS4_7SwizzleILi1ELi4ELi3EEENS4_18smem_ptr_flag_bitsILi8EEENSR_INS5_IJNSA_ILi8EEESI_EEENS5_IJSI_SB_EEEEEEEvNS4_8identityENS4_13SM90_TMA_LOADES19_vS1A_EENS_8epilogue10collective6detail29Sm90TmaWarpSpecializedAdapterINS1E_15DefaultEpilogueIaSK_SK_NS1D_6thread17LinearCombinationIaLi1EiiLNS1I_9ScaleType4KindE0ELNS_15FloatRoundStyleE2EaEENS1_15EpilogueDefaultEEEEEvvEEEEvNT_6ParamsE)
        .other          _ZN7cutlass13device_kernelINS_4gemm6kernel13GemmUniversalIN4cute5tupleIJiiiiEEENS1_10collective13CollectiveMmaINS1_34MainloopSm90TmaGmmaWarpSpecializedILi4ENS5_IJNS4_1CILi1EEENSA_ILi2EEESB_EEENS1_32KernelTmaWarpSpecializedPingpongEEENS5_IJNSA_ILi64EEENSA_ILi128EEENSA_ILi32EEEEEEaNS5_IJlSB_lEEEaSK_NS4_8TiledMMAINS4_8MMA_AtomIJNS4_4SM904GMMA27MMA_64x128x32_S32S8S8_SS_TNEEEENS4_6LayoutINS5_IJSB_SB_SB_EEENS5_IJNSA_ILi0EEEST_ST_EEEEENS5_IJNS4_10UnderscoreESW_SW_EEEEENS4_23SM90_TMA_LOAD_MULTICASTENS4_14ComposedLayoutINS4_7SwizzleILi1ELi4ELi3EEENS4_18smem_ptr_flag_bitsILi8EEENSR_INS5_IJNSA_ILi8EEESI_EEENS5_IJSI_SB_EEEEEEEvNS4_8identityENS4_13SM90_TMA_LOADES19_vS1A_EENS_8epilogue10collective6detail29Sm90TmaWarpSpecializedAdapterINS1E_15DefaultEpilogueIaSK_SK_NS1D_6thread17LinearCombinationIaLi1EiiLNS1I_9ScaleType4KindE0ELNS_15FloatRoundStyleE2EaEENS1_15EpilogueDefaultEEEEEvvEEEEvNT_6ParamsE,@"STO_CUDA_ENTRY STV_DEFAULT"
_ZN7cutlass13device_kernelINS_4gemm6kernel13GemmUniversalIN4cute5tupleIJiiiiEEENS1_10collective13CollectiveMmaINS1_34MainloopSm90TmaGmmaWarpSpecializedILi4ENS5_IJNS4_1CILi1EEENSA_ILi2EEESB_EEENS1_32KernelTmaWarpSpecializedPingpongEEENS5_IJNSA_ILi64EEENSA_ILi128EEENSA_ILi32EEEEEEaNS5_IJlSB_lEEEaSK_NS4_8TiledMMAINS4_8MMA_AtomIJNS4_4SM904GMMA27MMA_64x128x32_S32S8S8_SS_TNEEEENS4_6LayoutINS5_IJSB_SB_SB_EEENS5_IJNSA_ILi0EEEST_ST_EEEEENS5_IJNS4_10UnderscoreESW_SW_EEEEENS4_23SM90_TMA_LOAD_MULTICASTENS4_14ComposedLayoutINS4_7SwizzleILi1ELi4ELi3EEENS4_18smem_ptr_flag_bitsILi8EEENSR_INS5_IJNSA_ILi8EEESI_EEENS5_IJSI_SB_EEEEEEEvNS4_8identityENS4_13SM90_TMA_LOADES19_vS1A_EENS_8epilogue10collective6detail29Sm90TmaWarpSpecializedAdapterINS1E_15DefaultEpilogueIaSK_SK_NS1D_6thread17LinearCombinationIaLi1EiiLNS1I_9ScaleType4KindE0ELNS_15FloatRoundStyleE2EaEENS1_15EpilogueDefaultEEEEEvvEEEEvNT_6ParamsE:
[----:B------:R-:W0:Y:S01]  /*0000*/  LDC R1, c[0x0][0x28] ;  /* 0x00000a00ff017b82 */ /* 0x000e220000000800 */
[----:B------:R-:W1:Y:S01]  /*0010*/  S2R R3, SR_TID.X ;  /* 0x0000000000037919 */ /* 0x000e620000002100 */
[----:B------:R-:W-:Y:S01]  /*0020*/  ELECT P0, URZ, PT ;  /* 0x00000000003f782f */ /* 0x000fe20003800000 */
[----:B------:R-:W-:Y:S01]  /*0030*/  BSSY B0, `(.L_x_0) ;  /* 0x0000014000007945 */ /* 0x000fe20003800000 */
[--C-:B-1----:R-:W-:Y:S02]  /*0040*/  SHF.R.U32.HI R0, RZ, 0x5, R3.reuse ;  /* 0x00000005ff007819 */ /* 0x102fe40000011603 */
[----:B------:R-:W-:-:S03]  /*0050*/  SHF.R.U32.HI R5, RZ, 0x7, R3 ;  /* 0x00000007ff057819 */ /* 0x000fc60000011603 */
[----:B------:R-:W1:Y:S02]  /*0060*/  SHFL.IDX PT, R2, R0, RZ, 0x1f ;  /* 0x00001fff00027589 */ /* 0x000e6400000e0000 */
[----:B-1----:R-:W-:Y:S02]  /*0070*/  R2UR UR6, R2 ;  /* 0x00000000020672ca */ /* 0x002fe400000e0000 */
[----:B------:R1:W2:Y:S11]  /*0080*/  SHFL.IDX PT, R2, R5, RZ, 0x1f ;  /* 0x00001fff05027589 */ /* 0x0002b600000e0000 */
[----:B------:R-:W-:-:S02]  /*0090*/  USHF.R.S32.HI UR4, URZ, 0x1f, UR6 ;  /* 0x0000001f3f047899 */ /* 0x000fc40008011406 */
[----:B------:R-:W-:Y:S02]  /*00a0*/  ISETP.NE.OR P0, PT, RZ, UR6, !P0 ;  /* 0x00000006ff007c0c */ /* 0x000fe4000c705670 */
[----:B------:R-:W-:-:S04]  /*00b0*/  ULEA.HI UR4, UR4, UR6, URZ, 0x2 ;  /* 0x0000000604047291 */ /* 0x000fc8000f8f103f */
[----:B------:R-:W-:-:S04]  /*00c0*/  ULOP3.LUT UR4, UR4, 0xfffffffc, URZ, 0xc0, !UPT ;  /* 0xfffffffc04047892 */ /* 0x000fc8000f8ec03f */
[----:B------:R-:W-:-:S03]  /*00d0*/  UIADD3 UR6, UR6, -UR4, URZ ;  /* 0x8000000406067290 */ /* 0x000fc6000fffe03f */
[----:B012---:R-:W-:Y:S09]  /*00e0*/  @P0 BRA `(.L_x_1) ;  /* 0x0000000000200947 */ /* 0x007ff20003800000 */
[----:B------:R-:W-:Y:S02]  /*00f0*/  ULDC.64 UR4, c[0x0][0x198] ;  /* 0x0000660000047ab9 */ /* 0x000fe40000000a00 */
[----:B------:R-:W-:Y:S02]  /*0100*/  UIADD3 UR8, UP0, UR4, 0xf0, URZ ;  /* 0x000000f004087890 */ /* 0x000fe4000ff1e03f */
[----:B------:R-:W-:Y:S02]  /*0110*/  UIADD3 UR4, UP1, UR4, 0x1f0, URZ ;  /* 0x000001f004047890 */ /* 0x000fe4000ff3e03f */
[----:B------:R-:W-:Y:S02]  /*0120*/  UIADD3.X UR9, URZ, UR5, URZ, UP0, !UPT ;  /* 0x000000053f097290 */ /* 0x000fe400087fe43f */
[----:B------:R-:W-:-:S07]  /*0130*/  UIADD3.X UR5, URZ, UR5, URZ, UP1, !UPT ;  /* 0x000000053f057290 */ /* 0x000fce0008ffe43f */
[----:B------:R0:W-:Y:S02]  /*0140*/  UTMACCTL.PF [UR8] ;  /* 0x00000000080079b9 */ /* 0x0001e40008040000 */
[----:B------:R0:W-:Y:S02]  /*0150*/  UTMACCTL.PF [UR4] ;  /* 0x00000000040079b9 */ /* 0x0001e40008040000 */
[----:B0-----:R-:W-:Y:S01]  /*0160*/  NOP ;  /* 0x0000000000007918 */ /* 0x001fe20000000000 */
.L_x_1:
[----:B------:R-:W-:Y:S05]  /*0170*/  BSYNC B0 ;  /* 0x0000000000007941 */ /* 0x000fea0003800000 */
.L_x_0:
[----:B------:R-:W0:Y:S01]  /*0180*/  SHFL.IDX PT, R6, R0, RZ, 0x1f ;  /* 0x00001fff00067589 */ /* 0x000e2200000e0000 */
[----:B------:R-:W-:Y:S01]  /*0190*/  R2UR UR19, R2 ;  /* 0x00000000021372ca */ /* 0x000fe200000e0000 */
[----:B------:R-:W-:Y:S01]  /*01a0*/  UISETP.NE.AND UP0, UPT, UR6, 0x3, UPT ;  /* 0x000000030600788c */ /* 0x000fe2000bf05270 */
[----:B------:R-:W-:-:S03]  /*01b0*/  SHF.R.S32.HI R2, RZ, 0x1f, R3 ;  /* 0x0000001fff027819 */ /* 0x000fc60000011403 */
[----:B------:R-:W-:Y:S01]  /*01c0*/  UISETP.EQ.OR UP0, UPT, UR6, URZ, !UP0 ;  /* 0x0000003f0600728c */ /* 0x000fe2000c702670 */
[----:B------:R-:W-:-:S07]  /*01d0*/  LEA.HI R2, R2, R3, RZ, 0x7 ;  /* 0x0000000302027211 */ /* 0x000fce00078f38ff */
[----:B------:R-:W-:Y:S02]  /*01e0*/  UIADD3 UR14, UR19, -0x1, URZ ;  /* 0xffffffff130e7890 */ /* 0x000fe4000fffe03f */
[----:B------:R-:W-:Y:S02]  /*01f0*/  UISETP.EQ.AND UP0, UPT, UR19, URZ, UP0 ;  /* 0x0000003f1300728c */ /* 0x000fe40008702270 */
[----:B------:R-:W-:Y:S02]  /*0200*/  UISETP.GE.U32.AND UP1, UPT, UR14, 0x2, UPT ;  /* 0x000000020e00788c */ /* 0x000fe4000bf26070 */
[----:B------:R-:W-:Y:S01]  /*0210*/  USEL UR46, URZ, 0x1, !UP0 ;  /* 0x000000013f2e7887 */ /* 0x000fe2000c000000 */
[----:B0-----:R-:W-:-:S03]  /*0220*/  ISETP.NE.AND P0, PT, R6, RZ, PT ;  /* 0x000000ff0600720c */ /* 0x001fc60003f05270 */
[----:B------:R-:W-:-:S10]  /*0230*/  USEL UR46, UR46, 0x2, UP1 ;  /* 0x000000022e2e7887 */ /* 0x000fd40008800000 */
[----:B------:R-:W-:Y:S05]  /*0240*/  @P0 BRA `(.L_x_2) ;  /* 0x0000000000580947 */ /* 0x000fea0003800000 */
[----:B------:R-:W0:Y:S01]  /*0250*/  S2UR UR7, SR_CgaCtaId ;  /* 0x00000000000779c3 */ /* 0x000e220000008800 */
[----:B------:R-:W-:Y:S01]  /*0260*/  UMOV UR4, 0x400 ;  /* 0x0000040000047882 */ /* 0x000fe20000000000 */
[----:B------:R-:W-:Y:S01]  /*0270*/  UMOV UR5, 0x1 ;  /* 0x0000000100057882 */ /* 0x000fe20000000000 */
[----:B------:R-:W-:Y:S01]  /*0280*/  UMOV UR8, 0x2 ;  /* 0x0000000200087882 */ /* 0x000fe20000000000 */
[----:B------:R-:W-:Y:S01]  /*0290*/  ELECT P0, URZ, PT ;  /* 0x00000000003f782f */ /* 0x000fe20003800000 */
[----:B------:R-:W-:-:S04]  /*02a0*/  UIADD3 UR8, -UR8, 0x100000, URZ ;  /* 0x0010000008087890 */ /* 0x000fc8000fffe13f */
[----:B------:R-:W-:Y:S02]  /*02b0*/  USHF.L.U32 UR9, UR8, 0xb, URZ ;  /* 0x0000000b08097899 */ /* 0x000fe4000800063f */
[----:B------:R-:W-:Y:S02]  /*02c0*/  USHF.L.U32 UR8, UR8, 0x1, URZ ;  /* 0x0000000108087899 */ /* 0x000fe4000800063f */
[----:B0-----:R-:W-:Y:S02]  /*02d0*/  ULEA UR7, UR7, UR4, 0x18 ;  /* 0x0000000407077291 */ /* 0x001fe4000f8ec03f */
[----:B------:R-:W-:-:S04]  /*02e0*/  UIADD3 UR4, -UR5, 0x100000, URZ ;  /* 0x0010000005047890 */ /* 0x000fc8000fffe13f */
[----:B------:R-:W-:Y:S02]  /*02f0*/  USHF.L.U32 UR5, UR4, 0xb, URZ ;  /* 0x0000000b04057899 */ /* 0x000fe4000800063f */
[----:B------:R-:W-:Y:S01]  /*0300*/  USHF.L.U32 UR4, UR4, 0x1, URZ ;  /* 0x0000000104047899 */ /* 0x000fe2000800063f */
[----:B------:R-:W0:Y:S11]  /*0310*/  FENCE.VIEW.ASYNC.S ;  /* 0x00000000000073c6 */ /* 0x000e360000000000 */
[----:B0-----:R0:W1:Y:S01]  /*0320*/  SYNCS.EXCH.64 URZ, [UR7], UR4 ;  /* 0x00000004073f75b2 */ /* 0x0010620008000100 */
[----:B------:R0:W2:Y:S01]  /*0330*/  SYNCS.EXCH.64 URZ, [UR7+0x20], UR8 ;  /* 0x00002008073f75b2 */ /* 0x0000a20008000100 */
[----:B------:R0:W3:Y:S01]  /*0340*/  SYNCS.EXCH.64 URZ, [UR7+0x8], UR4 ;  /* 0x00000804073f75b2 */ /* 0x0000e20008000100 */
[----:B------:R0:W4:Y:S01]  /*0350*/  SYNCS.EXCH.64 URZ, [UR7+0x28], UR8 ;  /* 0x00002808073f75b2 */ /* 0x0001220008000100 */
[----:B------:R0:W0:Y:S01]  /*0360*/  SYNCS.EXCH.64 URZ, [UR7+0x10], UR4 ;  /* 0x00001004073f75b2 */ /* 0x0000220008000100 */
[----:B------:R0:W0:Y:S01]  /*0370*/  SYNCS.EXCH.64 URZ, [UR7+0x30], UR8 ;  /* 0x00003008073f75b2 */ /* 0x0000220008000100 */
[----:B------:R0:W0:Y:S01]  /*0380*/  SYNCS.EXCH.64 URZ, [UR7+0x18], UR4 ;  /* 0x00001804073f75b2 */ /* 0x0000220008000100 */
[----:B------:R0:W0:Y:S01]  /*0390*/  SYNCS.EXCH.64 URZ, [UR7+0x38], UR8 ;  /* 0x00003808073f75b2 */ /* 0x0000220008000100 */
[----:B------:R-:W-:Y:S01]  /*03a0*/  NOP ;  /* 0x0000000000007918 */ /* 0x000fe20000000000 */
.L_x_2:
[----:B------:R-:W5:Y:S01]  /*03b0*/  SHFL.IDX PT, R10, R0, RZ, 0x1f ;  /* 0x00001fff000a7589 */ /* 0x000f6200000e0000 */
[----:B------:R-:W1:Y:S01]  /*03c0*/  S2UR UR15, SR_CTAID.X ;  /* 0x00000000000f79c3 */ /* 0x000e620000002500 */
[----:B------:R-:W-:Y:S02]  /*03d0*/  ELECT P0, URZ, PT ;  /* 0x00000000003f782f */ /* 0x000fe40003800000 */
[----:B------:R-:W-:Y:S01]  /*03e0*/  SHF.R.S32.HI R11, RZ, 0x1f, R6 ;  /* 0x0000001fff0b7819 */ /* 0x000fe20000011406 */
[----:B------:R1:W2:Y:S01]  /*03f0*/  SHFL.IDX PT, R8, R0, RZ, 0x1f ;  /* 0x00001fff00087589 */ /* 0x0002a200000e0000 */
[----:B------:R-:W-:Y:S02]  /*0400*/  ELECT P1, URZ, PT ;  /* 0x00000000003f782f */ /* 0x000fe40003820000 */
[----:B------:R-:W-:Y:S01]  /*0410*/  LOP3.LUT R2, R2, 0xffffff80, RZ, 0xc0, !PT ;  /* 0xffffff8002027812 */ /* 0x000fe200078ec0ff */
[----:B0-----:R-:W-:Y:S01]  /*0420*/  ULDC UR4, c[0x0][0x150] ;  /* 0x0000540000047ab9 */ /* 0x001fe20000000800 */
[----:B------:R-:W-:Y:S01]  /*0430*/  LEA.HI R11, R11, R6, RZ, 0x2 ;  /* 0x000000060b0b7211 */ /* 0x000fe200078f10ff */
[----:B------:R-:W0:Y:S01]  /*0440*/  S2UR UR8, SR_CTAID.Y ;  /* 0x00000000000879c3 */ /* 0x000e220000002600 */
[----:B------:R-:W-:Y:S01]  /*0450*/  NOP ;  /* 0x0000000000007918 */ /* 0x000fe20000000000 */
[----:B------:R-:W-:Y:S01]  /*0460*/  IMAD.IADD R4, R3, 0x1, -R2 ;  /* 0x0000000103047824 */ /* 0x000fe200078e0a02 */
[----:B------:R-:W-:Y:S01]  /*0470*/  LOP3.LUT R11, R11, 0x3ffffffc, RZ, 0xc0, !PT ;  /* 0x3ffffffc0b0b7812 */ /* 0x000fe200078ec0ff */
[----:B------:R-:W-:Y:S01]  /*0480*/  NOP ;  /* 0x0000000000007918 */ /* 0x000fe20000000000 */
[----:B------:R-:W-:Y:S01]  /*0490*/  ULDC UR17, c[0x0][0x148] ;  /* 0x0000520000117ab9 */ /* 0x000fe20000000800 */
[----:B------:R-:W-:Y:S01]  /*04a0*/  UMOV UR20, 0x80 ;  /* 0x0000008000147882 */ /* 0x000fe20000000000 */
[----:B------:R-:W-:Y:S01]  /*04b0*/  SHF.R.S32.HI R9, RZ, 0x1f, R4 ;  /* 0x0000001fff097819 */ /* 0x000fe20000011404 */
[----:B------:R-:W-:Y:S01]  /*04c0*/  IMAD.IADD R11, R6, 0x1, -R11 ;  /* 0x00000001060b7824 */ /* 0x000fe200078e0a0b */
[----:B------:R-:W-:Y:S01]  /*04d0*/  ULDC UR12, c[0x0][0x144] ;  /* 0x00005100000c7ab9 */ /* 0x000fe20000000800 */
[----:B------:R-:W3:Y:S01]  /*04e0*/  SHFL.IDX PT, R5, R5, RZ, 0x1f ;  /* 0x00001fff05057589 */ /* 0x000ee200000e0000 */
[----:B------:R-:W-:-:S02]  /*04f0*/  LEA.HI R2, R9, R4, RZ, 0x3 ;  /* 0x0000000409027211 */ /* 0x000fc400078f18ff */
[----:B------:R-:W-:Y:S02]  /*0500*/  ISETP.NE.AND P3, PT, RZ, UR19, PT ;  /* 0x00000013ff007c0c */ /* 0x000fe4000bf65270 */
[----:B-----5:R-:W-:Y:S02]  /*0510*/  ISETP.NE.OR P0, PT, R10, RZ, !P0 ;  /* 0x000000ff0a00720c */ /* 0x020fe40004705670 */
[----:B-1----:R-:W-:Y:S02]  /*0520*/  I2FP.F32.U32 R0, UR15 ;  /* 0x0000000f00007c45 */ /* 0x002fe40008201000 */
[----:B--2---:R-:W-:Y:S02]  /*0530*/  ISETP.NE.OR P1, PT, R8, RZ, !P1 ;  /* 0x000000ff0800720c */ /* 0x004fe40004f25670 */
[----:B------:R-:W-:Y:S01]  /*0540*/  SHF.R.S32.HI R7, RZ, 0x3, R2 ;  /* 0x00000003ff077819 */ /* 0x000fe20000011402 */
[----:B------:R-:W-:Y:S01]  /*0550*/  FMUL R0, R0, UR4 ;  /* 0x0000000400007c20 */ /* 0x000fe20008400000 */
[----:B------:R-:W-:Y:S01]  /*0560*/  ULDC UR4, c[0x0][0x154] ;  /* 0x0000550000047ab9 */ /* 0x000fe20000000800 */
[----:B0-----:R-:W-:-:S02]  /*0570*/  I2FP.F32.U32 R6, UR8 ;  /* 0x0000000800067c45 */ /* 0x001fc40008201000 */
[----:B------:R-:W-:Y:S02]  /*0580*/  SHF.R.S32.HI R2, RZ, 0x1f, R2 ;  /* 0x0000001fff027819 */ /* 0x000fe40000011402 */
[----:B------:R-:W-:Y:S01]  /*0590*/  VOTEU.ALL UP2, P0 ;  /* 0x00000000003f7886 */ /* 0x000fe20000040000 */
[----:B------:R-:W-:Y:S01]  /*05a0*/  FMUL R6, R6, UR4 ;  /* 0x0000000406067c20 */ /* 0x000fe20008400000 */
[----:B------:R-:W0:Y:S01]  /*05b0*/  F2I.U32.TRUNC.NTZ R0, R0 ;  /* 0x0000000000007305 */ /* 0x000e22000020f000 */
[----:B------:R-:W-:Y:S01]  /*05c0*/  LEA.HI R2, R2, R7, RZ, 0x2 ;  /* 0x0000000702027211 */ /* 0x000fe200078f10ff */
[----:B------:R-:W-:Y:S01]  /*05d0*/  VOTEU.ALL UP3, P1 ;  /* 0x00000000003f7886 */ /* 0x000fe20000860000 */
[----:B------:R-:W1:Y:S01]  /*05e0*/  @!UP2 S2UR UR11, SR_CgaCtaId ;  /* 0x00000000000ba9c3 */ /* 0x000e620000008800 */
[----:B------:R-:W-:Y:S01]  /*05f0*/  UMOV UR4, 0x20 ;  /* 0x0000002000047882 */ /* 0x000fe20000000000 */
[----:B------:R-:W-:Y:S01]  /*0600*/  LOP3.LUT R2, R2, 0xfffffffc, RZ, 0xc0, !PT ;  /* 0xfffffffc02027812 */ /* 0x000fe200078ec0ff */
[----:B------:R-:W-:Y:S01]  /*0610*/  @!UP2 UMOV UR10, 0x400 ;  /* 0x00000400000aa882 */ /* 0x000fe20000000000 */
[----:B------:R-:W-:-:S04]  /*0620*/  @!UP2 UIADD3 UR4, -UR4, 0x100000, URZ ;  /* 0x001000000404a890 */ /* 0x000fc8000fffe13f */
[----:B------:R-:W-:Y:S02]  /*0630*/  @!UP2 USHF.L.U32 UR5, UR4, 0xb, URZ ;  /* 0x0000000b0405a899 */ /* 0x000fe4000800063f */
[----:B------:R-:W-:Y:S01]  /*0640*/  @!UP2 USHF.L.U32 UR4, UR4, 0x1, URZ ;  /* 0x000000010404a899 */ /* 0x000fe2000800063f */
[----:B------:R-:W2:Y:S01]  /*0650*/  F2I.U32.TRUNC.NTZ R6, R6 ;  /* 0x0000000600067305 */ /* 0x000ea2000020f000 */
[----:B------:R-:W-:Y:S01]  /*0660*/  VOTEU.ALL UP0, P0 ;  /* 0x00000000003f7886 */ /* 0x000fe20000000000 */
[----:B------:R-:W-:Y:S01]  /*0670*/  IMAD.IADD R2, R7, 0x1, -R2 ;  /* 0x0000000107027824 */ /* 0x000fe200078e0a02 */
[----:B------:R-:W5:Y:S01]  /*0680*/  @!UP3 S2UR UR18, SR_CgaCtaId ;  /* 0x000000000012b9c3 */ /* 0x000f620000008800 */
[----:B------:R-:W-:Y:S01]  /*0690*/  VOTEU.ALL UP1, P0 ;  /* 0x00000000003f7886 */ /* 0x000fe20000020000 */
[----:B------:R-:W-:Y:S01]  /*06a0*/  @!UP3 UMOV UR16, 0x400 ;  /* 0x000004000010b882 */ /* 0x000fe20000000000 */
[----:B------:R-:W-:Y:S01]  /*06b0*/  IMAD R2, R11, 0x4, R2 ;  /* 0x000000040b027824 */ /* 0x000fe200078e0202 */
[----:B0-----:R-:W-:Y:S01]  /*06c0*/  R2UR UR7, R0 ;  /* 0x00000000000772ca */ /* 0x001fe200000e0000 */
[----:B------:R-:W-:Y:S01]  /*06d0*/  VOTEU.ALL UP4, P1 ;  /* 0x00000000003f7886 */ /* 0x000fe20000880000 */
[----:B------:R-:W-:Y:S01]  /*06e0*/  VOTEU.ALL UP5, P1 ;  /* 0x00000000003f7886 */ /* 0x000fe200008a0000 */
[----:B------:R-:W-:Y:S01]  /*06f0*/  IMAD.SHL.U32 R7, R2, 0x4, RZ ;  /* 0x0000000402077824 */ /* 0x000fe200078e00ff */
[----:B------:R-:W0:Y:S01]  /*0700*/  LDC R0, c[0x0][0x140] ;  /* 0x00005000ff007b82 */ /* 0x000e220000000800 */
[----:B------:R-:W-:-:S02]  /*0710*/  LOP3.LUT P0, RZ, R4, 0x7, RZ, 0xc0, !PT ;  /* 0x0000000704ff7812 */ /* 0x000fc4000780c0ff */
[----:B--2---:R-:W-:Y:S02]  /*0720*/  R2UR UR9, R6 ;  /* 0x00000000060972ca */ /* 0x004fe400000e0000 */
[----:B------:R-:W-:Y:S01]  /*0730*/  LOP3.LUT R22, R2, 0xc, R7, 0x78, !PT ;  /* 0x0000000c02167812 */ /* 0x000fe200078e7807 */
[----:B-1----:R-:W-:Y:S02]  /*0740*/  @!UP2 ULEA UR13, UR11, UR10, 0x18 ;  /* 0x0000000a0b0da291 */ /* 0x002fe4000f8ec03f */
[----:B------:R-:W-:-:S04]  /*0750*/  @!UP3 UIADD3 UR10, -UR20, 0x100000, URZ ;  /* 0x00100000140ab890 */ /* 0x000fc8000fffe13f */
[----:B------:R-:W-:Y:S02]  /*0760*/  @!UP3 USHF.L.U32 UR11, UR10, 0xb, URZ ;  /* 0x0000000b0a0bb899 */ /* 0x000fe4000800063f */
[----:B------:R-:W-:Y:S01]  /*0770*/  @!UP3 USHF.L.U32 UR10, UR10, 0x1, URZ ;  /* 0x000000010a0ab899 */ /* 0x000fe2000800063f */
[----:B------:R-:W-:Y:S01]  /*0780*/  ISETP.LT.U32.AND P0, PT, R22, 0x2, !P0 ;  /* 0x000000021600780c */ /* 0x000fe20004701070 */
[----:B------:R-:W-:Y:S01]  /*0790*/  UIADD3 UR7, -UR7, URZ, URZ ;  /* 0x0000003f07077290 */ /* 0x000fe2000fffe13f */
[----:B------:R-:W-:Y:S01]  /*07a0*/  VOTEU.ALL UP2, P1 ;  /* 0x00000000003f7886 */ /* 0x000fe20000840000 */
[----:B-----5:R-:W-:Y:S02]  /*07b0*/  @!UP3 ULEA UR16, UR18, UR16, 0x18 ;  /* 0x000000101210b291 */ /* 0x020fe4000f8ec03f */
[----:B------:R-:W-:Y:S01]  /*07c0*/  UIADD3 UR9, -UR9, URZ, URZ ;  /* 0x0000003f09097290 */ /* 0x000fe2000fffe13f */
[----:B------:R-:W1:Y:S02]  /*07d0*/  FENCE.VIEW.ASYNC.S ;  /* 0x00000000000073c6 */ /* 0x000e640000000000 */
[----:B-1----:R-:W1:Y:S01]  /*07e0*/  @!UP0 SYNCS.EXCH.64 URZ, [UR13+0x70], UR4 ;  /* 0x000070040d3f85b2 */ /* 0x002e620008000100 */
[----:B------:R-:W-:Y:S01]  /*07f0*/  UIMAD UR7, UR12, UR7, UR15 ;  /* 0x000000070c0772a4 */ /* 0x000fe2000f8e020f */
[----:B------:R-:W-:Y:S01]  /*0800*/  VOTEU.ALL UP3, P1 ;  /* 0x00000000003f7886 */ /* 0x000fe20000860000 */
[----:B0-----:R-:W-:Y:S01]  /*0810*/  ISETP.EQ.U32.AND P2, PT, R0, 0x1, PT ;  /* 0x000000010000780c */ /* 0x001fe20003f42070 */
[----:B------:R0:W2:Y:S01]  /*0820*/  @!UP1 SYNCS.EXCH.64 URZ, [UR13+0x78], UR4 ;  /* 0x000078040d3f95b2 */ /* 0x0000a20008000100 */
[----:B------:R-:W-:Y:S01]  /*0830*/  NOP ;  /* 0x0000000000007918 */ /* 0x000fe20000000000 */
[----:B0-----:R-:W-:Y:S01]  /*0840*/  UIMAD UR4, UR17, UR9, UR8 ;  /* 0x00000009110472a4 */ /* 0x001fe2000f8e0208 */
[----:B------:R0:W0:Y:S05]  /*0850*/  @!UP2 SYNCS.EXCH.64 URZ, [UR16+0x50], UR10 ;  /* 0x0000500a103fa5b2 */ /* 0x00002a0008000100 */
[----:B------:R-:W-:-:S04]  /*0860*/  ISETP.NE.AND P1, PT, R22, UR4, PT ;  /* 0x0000000416007c0c */ /* 0x000fc8000bf25270 */
[----:B------:R-:W-:-:S04]  /*0870*/  ISETP.EQ.OR P1, PT, RZ, UR7, !P1 ;  /* 0x00000007ff007c0c */ /* 0x000fc8000cf22670 */
[----:B------:R-:W-:-:S04]  /*0880*/  PLOP3.LUT P0, PT, P0, P1, PT, 0x80, 0x0 ;  /* 0x000000000000781c */ /* 0x000fc80000703070 */
[----:B------:R-:W-:Y:S01]  /*0890*/  P2R R98, PR, RZ, 0x1 ;  /* 0x00000001ff627803 */ /* 0x000fe20000000000 */
[----:B------:R0:W0:Y:S01]  /*08a0*/  @!UP3 SYNCS.EXCH.64 URZ, [UR16+0x58], UR10 ;  /* 0x0000580a103fb5b2 */ /* 0x0000220008000100 */
[----:B------:R0:W0:Y:S01]  /*08b0*/  @!UP4 SYNCS.EXCH.64 URZ, [UR16+0x60], UR10 ;  /* 0x0000600a103fc5b2 */ /* 0x0000220008000100 */
[----:B------:R0:W0:Y:S01]  /*08c0*/  @!UP5 SYNCS.EXCH.64 URZ, [UR16+0x68], UR10 ;  /* 0x0000680a103fd5b2 */ /* 0x0000220008000100 */
[----:B------:R-:W-:Y:S01]  /*08d0*/  NOP ;  /* 0x0000000000007918 */ /* 0x000fe20000000000 */
[----:B-123--:R-:W-:Y:S05]  /*08e0*/  @!P2 BRA `(.L_x_3) ;  /* 0x000000000008a947 */ /* 0x00efea0003800000 */
[----:B0---4-:R-:W-:Y:S01]  /*08f0*/  UCGABAR_ARV ;  /* 0x00000000000079c7 */ /* 0x011fe20008000000 */
[----:B------:R-:W-:Y:S05]  /*0900*/  BRA `(.L_x_4) ;  /* 0x0000000000047947 */ /* 0x000fea0003800000 */
.L_x_3:
[----:B0---4-:R-:W-:Y:S01]  /*0910*/  NOP ;  /* 0x0000000000007918 */ /* 0x011fe20000000000 */
.L_x_4:
[----:B------:R-:W-:Y:S01]  /*0920*/  ULDC.64 UR4, c[0x0][0x598] ;  /* 0x0001660000047ab9 */ /* 0x000fe20000000a00 */
[----:B------:R-:W-:Y:S01]  /*0930*/  ULDC.64 UR54, c[0x0][0x208] ;  /* 0x0000820000367ab9 */ /* 0x000fe20000000a00 */
[----:B------:R-:W-:-:S04]  /*0940*/  ISETP.NE.U32.AND P0, PT, RZ, UR4, PT ;  /* 0x00000004ff007c0c */ /* 0x000fc8000bf05070 */
[----:B------:R-:W-:-:S13]  /*0950*/  ISETP.NE.AND.EX P0, PT, RZ, UR5, PT, P0 ;  /* 0x00000005ff007c0c */ /* 0x000fda000bf05300 */
[----:B------:R-:W-:Y:S05]  /*0960*/  @!P0 BRA `(.L_x_5) ;  /* 0x00000000001c8947 */ /* 0x000fea0003800000 */
[----:B------:R-:W0:Y:S02]  /*0970*/  LDC.64 R6, c[0x0][0x598] ;  /* 0x00016600ff067b82 */ /* 0x000e240000000a00 */
[----:B0-----:R-:W2:Y:S02]  /*0980*/  LDG.E.64 R6, desc[UR54][R6.64] ;  /* 0x0000003606067981 */ /* 0x001ea4000c1e1b00 */
[----:B--2---:R-:W-:-:S04]  /*0990*/  ISETP.NE.U32.AND P0, PT, R6, RZ, PT ;  /* 0x000000ff0600720c */ /* 0x004fc80003f05070 */
[----:B------:R-:W-:-:S13]  /*09a0*/  ISETP.NE.AND.EX P0, PT, R7, RZ, PT, P0 ;  /* 0x000000ff0700720c */ /* 0x000fda0003f05300 */
[----:B------:R-:W-:Y:S05]  /*09b0*/  @!P0 BRA `(.L_x_5) ;  /* 0x0000000000088947 */ /* 0x000fea0003800000 */
[----:B------:R0:W5:Y:S01]  /*09c0*/  LD.E R23, desc[UR54][R6.64] ;  /* 0x0000003606177980 */ /* 0x000162000c101900 */
[----:B------:R-:W-:Y:S05]  /*09d0*/  BRA `(.L_x_6) ;  /* 0x0000000000247947 */ /* 0x000fea0003800000 */
.L_x_5:
[----:B------:R-:W-:Y:S02]  /*09e0*/  ULDC.64 UR4, c[0x0][0x588] ;  /* 0x0001620000047ab9 */ /* 0x000fe40000000a00 */
[----:B------:R-:W-:-:S04]  /*09f0*/  ISETP.NE.U32.AND P0, PT, RZ, UR4, PT ;  /* 0x00000004ff007c0c */ /* 0x000fc8000bf05070 */
[----:B------:R-:W-:-:S13]  /*0a00*/  ISETP.NE.AND.EX P0, PT, RZ, UR5, PT, P0 ;  /* 0x00000005ff007c0c */ /* 0x000fda000bf05300 */
[----:B------:R-:W-:Y:S05]  /*0a10*/  @!P0 BRA `(.L_x_7) ;  /* 0x00000000000c8947 */ /* 0x000fea0003800000 */
[----:B------:R-:W0:Y:S02]  /*0a20*/  LDC.64 R6, c[0x0][0x588] ;  /* 0x00016200ff067b82 */ /* 0x000e240000000a00 */
[----:B0-----:R1:W5:Y:S01]  /*0a30*/  LDG.E R23, desc[UR54][R6.64] ;  /* 0x0000003606177981 */ /* 0x001362000c1e1900 */
[----:B------:R-:W-:Y:S05]  /*0a40*/  BRA `(.L_x_6) ;  /* 0x0000000000087947 */ /* 0x000fea0003800000 */
.L_x_7:
[----:B------:R-:W-:Y:S02]  /*0a50*/  ULDC UR4, c[0x0][0x580] ;  /* 0x0001600000047ab9 */ /* 0x000fe40000000800 */
[----:B------:R-:W-:-:S07]  /*0a60*/  IMAD.U32 R23, RZ, RZ, UR4 ;  /* 0x00000004ff177e24 */ /* 0x000fce000f8e00ff */
.L_x_6:
[----:B------:R-:W-:Y:S02]  /*0a70*/  ULDC.64 UR4, c[0x0][0x5a0] ;  /* 0x0001680000047ab9 */ /* 0x000fe40000000a00 */
[----:B------:R-:W-:-:S04]  /*0a80*/  ISETP.NE.U32.AND P0, PT, RZ, UR4, PT ;  /* 0x00000004ff007c0c */ /* 0x000fc8000bf05070 */
[----:B------:R-:W-:-:S13]  /*0a90*/  ISETP.NE.AND.EX P0, PT, RZ, UR5, PT, P0 ;  /* 0x00000005ff007c0c */ /* 0x000fda000bf05300 */
[----:B------:R-:W-:Y:S05]  /*0aa0*/  @!P0 BRA `(.L_x_8) ;  /* 0x00000000001c8947 */ /* 0x000fea0003800000 */
[----:B01----:R-:W0:Y:S02]  /*0ab0*/  LDC.64 R6, c[0x0][0x5a0] ;  /* 0x00016800ff067b82 */ /* 0x003e240000000a00 */
[----:B0-----:R-:W2:Y:S02]  /*0ac0*/  LDG.E.64 R6, desc[UR54][R6.64] ;  /* 0x0000003606067981 */ /* 0x001ea4000c1e1b00 */
[----:B--2---:R-:W-:-:S04]  /*0ad0*/  ISETP.NE.U32.AND P0, PT, R6, RZ, PT ;  /* 0x000000ff0600720c */ /* 0x004fc80003f05070 */
[----:B------:R-:W-:-:S13]  /*0ae0*/  ISETP.NE.AND.EX P0, PT, R7, RZ, PT, P0 ;  /* 0x000000ff0700720c */ /* 0x000fda0003f05300 */
[----:B------:R-:W-:Y:S05]  /*0af0*/  @!P0 BRA `(.L_x_8) ;  /* 0x0000000000088947 */ /* 0x000fea0003800000 */
[----:B------:R0:W5:Y:S01]  /*0b00*/  LD.E R88, desc[UR54][R6.64] ;  /* 0x0000003606587980 */ /* 0x000162000c101900 */
[----:B------:R-:W-:Y:S05]  /*0b10*/  BRA `(.L_x_9) ;  /* 0x0000000000247947 */ /* 0x000fea0003800000 */
.L_x_8:
[----:B------:R-:W-:Y:S02]  /*0b20*/  ULDC.64 UR4, c[0x0][0x590] ;  /* 0x0001640000047ab9 */ /* 0x000fe40000000a00 */
[----:B------:R-:W-:-:S04]  /*0b30*/  ISETP.NE.U32.AND P0, PT, RZ, UR4, PT ;  /* 0x00000004ff007c0c */ /* 0x000fc8000bf05070 */
[----:B------:R-:W-:-:S13]  /*0b40*/  ISETP.NE.AND.EX P0, PT, RZ, UR5, PT, P0 ;  /* 0x00000005ff007c0c */ /* 0x000fda000bf05300 */
[----:B------:R-:W-:Y:S05]  /*0b50*/  @!P0 BRA `(.L_x_10) ;  /* 0x00000000000c8947 */ /* 0x000fea0003800000 */
[----:B------:R-:W2:Y:S02]  /*0b60*/  LDC.64 R88, c[0x0][0x590] ;  /* 0x00016400ff587b82 */ /* 0x000ea40000000a00 */
[----:B--2---:R2:W5:Y:S01]  /*0b70*/  LDG.E R88, desc[UR54][R88.64] ;  /* 0x0000003658587981 */ /* 0x004562000c1e1900 */
[----:B------:R-:W-:Y:S05]  /*0b80*/  BRA `(.L_x_9) ;  /* 0x0000000000087947 */ /* 0x000fea0003800000 */
.L_x_10:
[----:B------:R-:W-:Y:S02]  /*0b90*/  ULDC UR4, c[0x0][0x584] ;  /* 0x0001610000047ab9 */ /* 0x000fe40000000800 */
[----:B------:R-:W-:-:S07]  /*0ba0*/  IMAD.U32 R88, RZ, RZ, UR4 ;  /* 0x00000004ff587e24 */ /* 0x000fce000f8e00ff */
.L_x_9:
[----:B------:R-:W-:Y:S01]  /*0bb0*/  ULDC UR4, c[0x0][0x65c] ;  /* 0x0001970000047ab9 */ /* 0x000fe20000000800 */
[----:B01----:R-:W0:Y:S01]  /*0bc0*/  LDC.64 R6, c[0x0][0x650] ;  /* 0x00019400ff067b82 */ /* 0x003e220000000a00 */
[----:B------:R-:W-:Y:S01]  /*0bd0*/  UISETP.NE.AND UP2, UPT, UR4, 0x1, UPT ;  /* 0x000000010400788c */ /* 0x000fe2000bf45270 */
[----:B------:R-:W-:Y:S01]  /*0be0*/  IMAD.MOV.U32 R19, RZ, RZ, -0x1 ;  /* 0xffffffffff137424 */ /* 0x000fe200078e00ff */
[----:B------:R-:W-:Y:S01]  /*0bf0*/  UISETP.NE.AND UP0, UPT, UR19, 0x2, UPT ;  /* 0x000000021300788c */ /* 0x000fe2000bf05270 */
[----:B------:R-:W-:Y:S01]  /*0c00*/  IMAD.MOV.U32 R18, RZ, RZ, -0x1 ;  /* 0xffffffffff127424 */ /* 0x000fe200078e00ff */
[----:B------:R-:W-:Y:S01]  /*0c10*/  UP2UR UR48, UPR, URZ, 0x4 ;  /* 0x000000043f307883 */ /* 0x000fe20008000000 */
[----:B------:R-:W-:-:S06]  /*0c20*/  IMAD.MOV.U32 R2, RZ, RZ, -0x1 ;  /* 0xffffffffff027424 */ /* 0x000fcc00078e00ff */
[----:B------:R-:W-:Y:S01]  /*0c30*/  @UP2 ULDC UR12, c[0x0][0x10] ;  /* 0x00000400000c2ab9 */ /* 0x000fe20000000800 */
[----:B------:R-:W-:Y:S01]  /*0c40*/  @UP2 UMOV UR4, UR8 ;  /* 0x0000000800042c82 */ /* 0x000fe20008000000 */
[----:B------:R-:W-:Y:S01]  /*0c50*/  @UP2 UMOV UR5, URZ ;  /* 0x0000003f00052c82 */ /* 0x000fe20008000000 */
[----:B------:R-:W-:Y:S01]  /*0c60*/  @!UP2 ULDC UR16, c[0x0][0xc] ;  /* 0x000003000010aab9 */ /* 0x000fe20000000800 */
[----:B------:R-:W-:Y:S01]  /*0c70*/  @UP2 UIMAD.WIDE.U32 UR12, UR15, UR12, UR4 ;  /* 0x0000000c0f0c22a5 */ /* 0x000fe2000f8e0004 */
[----:B------:R-:W-:Y:S02]  /*0c80*/  ULDC UR10, c[0x0][0xc] ;  /* 0x00000300000a7ab9 */ /* 0x000fe40000000800 */
[----:B------:R-:W-:Y:S01]  /*0c90*/  @UP2 UMOV UR4, URZ ;  /* 0x0000003f00042c82 */ /* 0x000fe20008000000 */
[----:B------:R-:W-:Y:S01]  /*0ca0*/  UMOV UR5, URZ ;  /* 0x0000003f00057c82 */ /* 0x000fe20008000000 */
[----:B------:R-:W-:Y:S01]  /*0cb0*/  @UP2 UIADD3 UR18, UR13, UR4, URZ ;  /* 0x000000040d122290 */ /* 0x000fe2000fffe03f */
[----:B------:R-:W-:-:S02]  /*0cc0*/  ULDC UR11, c[0x0][0x10] ;  /* 0x00000400000b7ab9 */ /* 0x000fc40000000800 */
[----:B------:R-:W-:Y:S01]  /*0cd0*/  UMOV UR4, UR15 ;  /* 0x0000000f00047c82 */ /* 0x000fe20008000000 */
[----:B------:R-:W-:Y:S02]  /*0ce0*/  UIMAD.WIDE.U32 UR10, UR10, UR11, URZ ;  /* 0x0000000b0a0a72a5 */ /* 0x000fe4000f8e003f */
[----:B------:R-:W-:Y:S01]  /*0cf0*/  @!UP2 UIMAD.WIDE.U32 UR4, UR8, UR16, UR4 ;  /* 0x000000100804a2a5 */ /* 0x000fe2000f8e0004 */
[----:B------:R-:W-:Y:S02]  /*0d00*/  ULDC UR13, c[0x0][0x14] ;  /* 0x00000500000d7ab9 */ /* 0x000fe40000000800 */
[----:B------:R-:W-:Y:S02]  /*0d10*/  UIMAD.WIDE.U32 UR36, UR10, UR13, URZ ;  /* 0x0000000d0a2472a5 */ /* 0x000fe4000f8e003f */
[----:B------:R-:W-:Y:S02]  /*0d20*/  UIMAD UR47, UR11, UR13, URZ ;  /* 0x0000000d0b2f72a4 */ /* 0x000fe4000f8e023f */
[----:B------:R-:W-:Y:S01]  /*0d30*/  @!UP2 UMOV UR12, UR4 ;  /* 0x00000004000cac82 */ /* 0x000fe20008000000 */
[----:B------:R-:W-:Y:S01]  /*0d40*/  @!UP2 UMOV UR18, UR5 ;  /* 0x000000050012ac82 */ /* 0x000fe20008000000 */
[----:B------:R-:W-:-:S02]  /*0d50*/  UIADD3 UR47, UR37, UR47, URZ ;  /* 0x0000002f252f7290 */ /* 0x000fc4000fffe03f */
[----:B------:R-:W-:-:S04]  /*0d60*/  UIADD3 UR4, UP1, UR12, UR36, URZ ;  /* 0x000000240c047290 */ /* 0x000fc8000ff3e03f */
[----:B------:R-:W-:Y:S02]  /*0d70*/  UIADD3.X UR5, UR18, UR47, URZ, UP1, !UPT ;  /* 0x0000002f12057290 */ /* 0x000fe40008ffe43f */
[----:B------:R-:W-:Y:S02]  /*0d80*/  USEL UR4, UR4, UR12, !UP0 ;  /* 0x0000000c04047287 */ /* 0x000fe4000c000000 */
[----:B------:R-:W-:-:S04]  /*0d90*/  USEL UR5, UR5, UR18, !UP0 ;  /* 0x0000001205057287 */ /* 0x000fc8000c000000 */
[----:B0-----:R-:W-:Y:S01]  /*0da0*/  ISETP.LE.U32.AND P0, PT, R6, UR4, PT ;  /* 0x0000000406007c0c */ /* 0x001fe2000bf03070 */
[----:B------:R-:W-:Y:S02]  /*0db0*/  IMAD.U32 R16, RZ, RZ, UR4 ;  /* 0x00000004ff107e24 */ /* 0x000fe4000f8e00ff */
[----:B------:R-:W-:Y:S02]  /*0dc0*/  IMAD.U32 R0, RZ, RZ, UR5 ;  /* 0x00000005ff007e24 */ /* 0x000fe4000f8e00ff */
[----:B------:R-:W-:-:S03]  /*0dd0*/  IMAD.U32 R17, RZ, RZ, UR5 ;  /* 0x00000005ff117e24 */ /* 0x000fc6000f8e00ff */
[----:B------:R-:W-:Y:S02]  /*0de0*/  ISETP.GE.U32.AND.EX P0, PT, R0, R7, PT, P0 ;  /* 0x000000070000720c */ /* 0x000fe40003f06100 */
[----:B------:R-:W-:-:S11]  /*0df0*/  PRMT R0, RZ, 0x7610, R0 ;  /* 0x00007610ff007816 */ /* 0x000fd60000000000 */
[----:B------:R-:W-:Y:S05]  /*0e00*/  @P0 BRA `(.L_x_11) ;  /* 0x0000000400500947 */ /* 0x000fea0003800000 */
[----:B------:R-:W-:Y:S01]  /*0e10*/  ULDC.64 UR18, c[0x0][0x628] ;  /* 0x00018a0000127ab9 */ /* 0x000fe20000000a00 */
[C---:B------:R-:W-:Y:S01]  /*0e20*/  R2UR UR20, R16.reuse ;  /* 0x00000000101472ca */ /* 0x040fe200000e0000 */
[----:B------:R-:W-:Y:S01]  /*0e30*/  ULDC UR16, c[0x0][0x630] ;  /* 0x00018c0000107ab9 */ /* 0x000fe20000000800 */
[----:B------:R-:W-:Y:S02]  /*0e40*/  ISETP.NE.U32.AND P0, PT, RZ, UR18, PT ;  /* 0x00000012ff007c0c */ /* 0x000fe4000bf05070 */
[----:B------:R-:W-:Y:S02]  /*0e50*/  R2UR UR4, R16 ;  /* 0x00000000100472ca */ /* 0x000fe400000e0000 */
[----:B------:R-:W-:Y:S02]  /*0e60*/  ISETP.NE.AND.EX P0, PT, RZ, UR19, PT, P0 ;  /* 0x00000013ff007c0c */ /* 0x000fe4000bf05300 */
[----:B------:R-:W-:-:S11]  /*0e70*/  R2UR UR5, R17 ;  /* 0x00000000110572ca */ /* 0x000fd600000e0000 */
[----:B------:R-:W-:Y:S05]  /*0e80*/  @!P0 BRA `(.L_x_12) ;  /* 0x0000000000308947 */ /* 0x000fea0003800000 */
[----:B------:R-:W-:Y:S01]  /*0e90*/  R2UR UR4, R16 ;  /* 0x00000000100472ca */ /* 0x000fe200000e0000 */
[----:B------:R-:W-:Y:S01]  /*0ea0*/  ULDC UR12, c[0x0][0x634] ;  /* 0x00018d00000c7ab9 */ /* 0x000fe20000000800 */
[----:B------:R-:W-:-:S11]  /*0eb0*/  R2UR UR15, R17 ;  /* 0x00000000110f72ca */ /* 0x000fd600000e0000 */
[----:B------:R-:W-:-:S04]  /*0ec0*/  UIADD3 UR12, UP1, UR4, UR12, URZ ;  /* 0x0000000c040c7290 */ /* 0x000fc8000ff3e03f */
[----:B------:R-:W-:-:S04]  /*0ed0*/  UIADD3.X UR15, URZ, UR15, URZ, UP1, !UPT ;  /* 0x0000000f3f0f7290 */ /* 0x000fc80008ffe43f */
[----:B------:R-:W-:-:S04]  /*0ee0*/  UIMAD.WIDE.U32 UR4, UR15, UR18, URZ ;  /* 0x000000120f0472a5 */ /* 0x000fc8000f8e003f */
[----:B------:R-:W-:Y:S02]  /*0ef0*/  UIMAD.WIDE.U32 UR10, UP1, UR12, UR19, UR4 ;  /* 0x000000130c0a72a5 */ /* 0x000fe4000f820004 */
[----:B------:R-:W-:Y:S02]  /*0f00*/  UIMAD.WIDE.U32 UR4, UR12, UR18, URZ ;  /* 0x000000120c0472a5 */ /* 0x000fe4000f8e003f */
[----:B------:R-:W-:Y:S02]  /*0f10*/  UIADD3.X UR13, URZ, URZ, URZ, UP1, !UPT ;  /* 0x0000003f3f0d7290 */ /* 0x000fe40008ffe43f */
[----:B------:R-:W-:Y:S01]  /*0f20*/  UIADD3 URZ, UP1, UR5, UR10, URZ ;  /* 0x0000000a053f7290 */ /* 0x000fe2000ff3e03f */
[----:B------:R-:W-:-:S03]  /*0f30*/  UMOV UR12, UR11 ;  /* 0x0000000b000c7c82 */ /* 0x000fc60008000000 */
[----:B------:R-:W-:-:S12]  /*0f40*/  UIMAD.WIDE.U32.X UR4, UR15, UR19, UR12, UP1 ;  /* 0x000000130f0472a5 */ /* 0x000fd800088e040c */
.L_x_12:
[----:B------:R-:W-:Y:S01]  /*0f50*/  USHF.R.U64 UR4, UR4, UR16, UR5 ;  /* 0x0000001004047299 */ /* 0x000fe20008001205 */
[----:B------:R-:W-:Y:S01]  /*0f60*/  R2UR UR11, R17 ;  /* 0x00000000110b72ca */ /* 0x000fe200000e0000 */
[----:B------:R-:W-:Y:S02]  /*0f70*/  USHF.R.U32.HI UR5, URZ, UR16, UR5 ;  /* 0x000000103f057299 */ /* 0x000fe40008011605 */
[----:B------:R-:W-:Y:S01]  /*0f80*/  UIADD3 UR12, UP1, URZ, -UR4, URZ ;  /* 0x800000043f0c7290 */ /* 0x000fe2000ff3e03f */
[----:B------:R-:W-:Y:S01]  /*0f90*/  ULDC.64 UR18, c[0x0][0x620] ;  /* 0x0001880000127ab9 */ /* 0x000fe20000000a00 */
[----:B------:R-:W-:Y:S02]  /*0fa0*/  UISETP.NE.AND UP2, UPT, UR48, URZ, UPT ;  /* 0x0000003f3000728c */ /* 0x000fe4000bf45270 */
[----:B------:R-:W-:Y:S01]  /*0fb0*/  UIADD3.X UR5, URZ, ~UR5, URZ, UP1, !UPT ;  /* 0x800000053f057290 */ /* 0x000fe20008ffe43f */
[----:B------:R-:W-:Y:S01]  /*0fc0*/  UMOV UR10, UR20 ;  /* 0x00000014000a7c82 */ /* 0x000fe20008000000 */
[----:B------:R-:W-:-:S02]  /*0fd0*/  ULDC UR13, c[0x0][0x618] ;  /* 0x00018600000d7ab9 */ /* 0x000fc40000000800 */
[----:B------:R-:W-:Y:S02]  /*0fe0*/  UIMAD UR5, UR5, UR18, URZ ;  /* 0x00000012050572a4 */ /* 0x000fe4000f8e023f */
[----:B------:R-:W-:Y:S02]  /*0ff0*/  UIMAD.WIDE.U32 UR10, UR12, UR18, UR10 ;  /* 0x000000120c0a72a5 */ /* 0x000fe4000f8e000a */
[----:B------:R-:W-:Y:S02]  /*1000*/  UIMAD UR12, UR12, UR19, UR5 ;  /* 0x000000130c0c72a4 */ /* 0x000fe4000f8e0205 */
[----:B------:R-:W-:Y:S02]  /*1010*/  @UP2 UIMAD UR7, UR17, UR9, UR8 ;  /* 0x00000009110722a4 */ /* 0x000fe4000f8e0208 */
[----:B------:R-:W-:Y:S01]  /*1020*/  UIADD3 UR11, UR11, UR12, URZ ;  /* 0x0000000c0b0b7290 */ /* 0x000fe2000fffe03f */
[----:B------:R-:W-:Y:S01]  /*1030*/  ULDC.64 UR8, c[0x0][0x640] ;  /* 0x0001900000087ab9 */ /* 0x000fe20000000a00 */
[----:B------:R-:W-:-:S02]  /*1040*/  ULDC UR15, c[0x0][0x608] ;  /* 0x00018200000f7ab9 */ /* 0x000fc40000000800 */
[----:B------:R-:W-:Y:S01]  /*1050*/  USHF.R.U64 UR20, UR10, UR13, UR11 ;  /* 0x0000000d0a147299 */ /* 0x000fe2000800120b */
[----:B------:R-:W-:Y:S01]  /*1060*/  ISETP.NE.U32.AND P0, PT, RZ, UR8, PT ;  /* 0x00000008ff007c0c */ /* 0x000fe2000bf05070 */
[----:B------:R-:W-:Y:S01]  /*1070*/  USHF.R.U32.HI UR11, URZ, UR13, UR11 ;  /* 0x0000000d3f0b7299 */ /* 0x000fe2000801160b */
[----:B------:R-:W-:Y:S02]  /*1080*/  ULDC UR21, c[0x0][0x658] ;  /* 0x0001960000157ab9 */ /* 0x000fe40000000800 */
[----:B------:R-:W-:Y:S01]  /*1090*/  ISETP.NE.AND.EX P0, PT, RZ, UR9, PT, P0 ;  /* 0x00000009ff007c0c */ /* 0x000fe2000bf05300 */
[----:B------:R-:W-:Y:S02]  /*10a0*/  USHF.R.U64 UR25, UR20, UR15, UR11 ;  /* 0x0000000f14197299 */ /* 0x000fe4000800120b */
[----:B------:R-:W-:Y:S01]  /*10b0*/  USHF.R.U32.HI UR11, URZ, UR15, UR11 ;  /* 0x0000000f3f0b7299 */ /* 0x000fe2000801160b */
[----:B------:R-:W-:Y:S01]  /*10c0*/  UMOV UR10, 0xffffffff ;  /* 0xffffffff000a7882 */ /* 0x000fe20000000000 */
[----:B------:R-:W-:Y:S01]  /*10d0*/  ULDC UR5, c[0x0][0x600] ;  /* 0x0001800000057ab9 */ /* 0x000fe20000000800 */
[----:B------:R-:W-:-:S02]  /*10e0*/  USHF.L.U32 UR10, UR10, UR21, URZ ;  /* 0x000000150a0a7299 */ /* 0x000fc4000800063f */
[----:B------:R-:W-:Y:S02]  /*10f0*/  USHF.R.U64 UR26, UR25, UR21, UR11 ;  /* 0x00000015191a7299 */ /* 0x000fe4000800120b */
[----:B------:R-:W-:Y:S02]  /*1100*/  ULOP3.LUT UR15, URZ, UR10, URZ, 0x33, !UPT ;  /* 0x0000000a3f0f7292 */ /* 0x000fe4000f8e333f */
[----:B------:R-:W-:Y:S02]  /*1110*/  UIADD3 UR19, UR5, -0x1, URZ ;  /* 0xffffffff05137890 */ /* 0x000fe4000fffe03f */
[----:B------:R-:W-:Y:S01]  /*1120*/  USHF.R.U32.HI UR11, URZ, UR21, UR11 ;  /* 0x000000153f0b7299 */ /* 0x000fe2000801160b */
[----:B------:R-:W-:Y:S01]  /*1130*/  ULDC UR22, c[0x0][0x648] ;  /* 0x0001920000167ab9 */ /* 0x000fe20000000800 */
[----:B------:R-:W-:Y:S01]  /*1140*/  ULDC UR23, c[0x0][0x638] ;  /* 0x00018e0000177ab9 */ /* 0x000fe20000000800 */
[----:B------:R-:W-:Y:S01]  /*1150*/  UMOV UR24, 0x1 ;  /* 0x0000000100187882 */ /* 0x000fe20000000000 */
[----:B------:R-:W-:Y:S01]  /*1160*/  UMOV UR10, UR26 ;  /* 0x0000001a000a7c82 */ /* 0x000fe20008000000 */
[----:B------:R-:W-:Y:S07]  /*1170*/  @!P0 BRA `(.L_x_13) ;  /* 0x0000000000308947 */ /* 0x000fee0003800000 */
[----:B------:R-:W-:Y:S02]  /*1180*/  ULDC UR16, c[0x0][0x64c] ;  /* 0x0001930000107ab9 */ /* 0x000fe40000000800 */
        /* <DEDUP_REMOVED lines=8> */
[----:B------:R-:W-:-:S07]  /*1210*/  UIMAD.WIDE.U32.X UR8, UR18, UR9, UR16, UP1 ;  /* 0x00000009120872a5 */ /* 0x000fce00088e0410 */
[----:B------:R-:W-:Y:S01]  /*1220*/  UMOV UR10, UR8 ;  /* 0x00000008000a7c82 */ /* 0x000fe20008000000 */
[----:B------:R-:W-:-:S05]  /*1230*/  UMOV UR11, UR9 ;  /* 0x00000009000b7c82 */ /* 0x000fca0008000000 */
.L_x_13:
[----:B------:R-:W-:Y:S01]  /*1240*/  USHF.R.U64 UR9, UR10, UR22, UR11 ;  /* 0x000000160a097299 */ /* 0x000fe2000800120b */
[----:B------:R-:W-:Y:S01]  /*1250*/  IMAD.MOV.U32 R0, RZ, RZ, 0x1 ;  /* 0x00000001ff007424 */ /* 0x000fe200078e00ff */
[----:B------:R-:W-:Y:S01]  /*1260*/  USHF.L.U32 UR8, UR24, UR21, URZ ;  /* 0x0000001518087299 */ /* 0x000fe2000800063f */
[----:B------:R-:W-:Y:S01]  /*1270*/  IMAD.U32 R2, RZ, RZ, UR4 ;  /* 0x00000004ff027e24 */ /* 0x000fe2000f8e00ff */
[----:B------:R-:W-:Y:S02]  /*1280*/  ULOP3.LUT UR15, UR25, UR15, URZ, 0xc0, !UPT ;  /* 0x0000000f190f7292 */ /* 0x000fe4000f8ec03f */
[----:B------:R-:W-:Y:S02]  /*1290*/  UIADD3 UR10, -UR9, URZ, URZ ;  /* 0x0000003f090a7290 */ /* 0x000fe4000fffe13f */
[----:B------:R-:W-:Y:S02]  /*12a0*/  UIMAD UR15, UR8, UR9, UR15 ;  /* 0x00000009080f72a4 */ /* 0x000fe4000f8e020f */
[----:B------:R-:W-:-:S02]  /*12b0*/  ULOP3.LUT UR19, UR20, UR19, URZ, 0xc0, !UPT ;  /* 0x0000001314137292 */ /* 0x000fc4000f8ec03f */
[----:B------:R-:W-:Y:S01]  /*12c0*/  UIMAD UR8, UR10, UR23, UR26 ;  /* 0x000000170a0872a4 */ /* 0x000fe2000f8e021a */
[----:B------:R-:W-:Y:S01]  /*12d0*/  ULDC UR9, c[0x0][0x610] ;  /* 0x0001840000097ab9 */ /* 0x000fe20000000800 */
[----:B------:R-:W-:Y:S02]  /*12e0*/  UISETP.NE.AND UP1, UPT, UR48, URZ, UPT ;  /* 0x0000003f3000728c */ /* 0x000fe4000bf25270 */
[----:B------:R-:W-:Y:S02]  /*12f0*/  UIMAD UR7, UR15, UR9, UR7 ;  /* 0x000000090f0772a4 */ /* 0x000fe4000f8e0207 */
[----:B------:R-:W-:-:S04]  /*1300*/  UIMAD UR8, UR8, UR5, UR19 ;  /* 0x00000005080872a4 */ /* 0x000fc8000f8e0213 */
[----:B------:R-:W-:Y:S02]  /*1310*/  USEL UR5, UR8, UR7, !UP1 ;  /* 0x0000000708057287 */ /* 0x000fe4000c800000 */
[----:B------:R-:W-:-:S04]  /*1320*/  USEL UR7, UR7, UR8, !UP1 ;  /* 0x0000000807077287 */ /* 0x000fc8000c800000 */
[----:B------:R-:W-:Y:S02]  /*1330*/  IMAD.U32 R18, RZ, RZ, UR5 ;  /* 0x00000005ff127e24 */ /* 0x000fe4000f8e00ff */
[----:B------:R-:W-:-:S07]  /*1340*/  IMAD.U32 R19, RZ, RZ, UR7 ;  /* 0x00000007ff137e24 */ /* 0x000fce000f8e00ff */
.L_x_11:
[----:B------:R-:W-:Y:S05]  /*1350*/  @!P2 BRA `(.L_x_14) ;  /* 0x00000000000ca947 */ /* 0x000fea0003800000 */
[----:B------:R-:W-:Y:S01]  /*1360*/  UCGABAR_WAIT ;  /* 0x0000000000007dc7 */ /* 0x000fe20008000000 */
[----:B------:R-:W-:Y:S01]  /*1370*/  CCTL.IVALL ;  /* 0x00000000ff00798f */ /* 0x000fe20002000000 */
[----:B------:R-:W-:Y:S05]  /*1380*/  BRA `(.L_x_15) ;  /* 0x0000000000047947 */ /* 0x000fea0003800000 */
.L_x_14:
[----:B------:R-:W-:Y:S06]  /*1390*/  BAR.SYNC.DEFER_BLOCKING 0x0 ;  /* 0x0000000000007b1d */ /* 0x000fec0000010000 */
.L_x_15:
[----:B------:R-:W-:Y:S02]  /*13a0*/  ULDC UR4, c[0x0][0x28c] ;  /* 0x0000a30000047ab9 */ /* 0x000fe40000000800 */
[----:B------:R-:W-:-:S04]  /*13b0*/  UIADD3 UR4, UR4, 0x1f, URZ ;  /* 0x0000001f04047890 */ /* 0x000fc8000fffe03f */
[----:B------:R-:W-:-:S04]  /*13c0*/  USHF.R.S32.HI UR5, URZ, 0x1f, UR4 ;  /* 0x0000001f3f057899 */ /* 0x000fc80008011404 */
[----:B------:R-:W-:-:S04]  /*13d0*/  ULEA.HI UR5, UR5, UR4, URZ, 0x5 ;  /* 0x0000000405057291 */ /* 0x000fc8000f8f283f */
[----:B------:R-:W-:Y:S01]  /*13e0*/  USHF.R.S32.HI UR49, URZ, 0x5, UR5 ;  /* 0x000000053f317899 */ /* 0x000fe20008011405 */
[----:B------:R-:W-:Y:S11]  /*13f0*/  @!P3 BRA `(.L_x_16) ;  /* 0x0000004400a8b947 */ /* 0x000ff60003800000 */
[----:B------:R-:W-:-:S06]  /*1400*/  UISETP.GT.U32.AND UP1, UPT, UR14, 0x1, UPT ;  /* 0x000000010e00788c */ /* 0x000fcc000bf24070 */
[----:B------:R-:W-:-:S13]  /*1410*/  PLOP3.LUT P0, PT, PT, PT, UP1, 0x80, 0x0 ;  /* 0x000000000000781c */ /* 0x000fda0003f0f018 */
[----:B------:R-:W-:Y:S05]  /*1420*/  @P0 EXIT ;  /* 0x000000000000094d */ /* 0x000fea0003800000 */
.L_x_17:
[----:B------:R-:W-:-:S08]  /*1430*/  NOP ;  /* 0x0000000000007918 */ /* 0x000fd00000000000 */
[----:B------:R-:W0:Y:S02]  /*1440*/  USETMAXREG.TRY_ALLOC.CTAPOOL UP1, 0xe8 ;  /* 0x000000e8000079c8 */ /* 0x000e240008020600 */
[----:B0-----:R-:W-:-:S13]  /*1450*/  PLOP3.LUT P0, PT, PT, PT, UP1, 0x80, 0x0 ;  /* 0x000000000000781c */ /* 0x001fda0003f0f018 */
[----:B------:R-:W-:Y:S05]  /*1460*/  @!P0 BRA `(.L_x_17) ;  /* 0xfffffffc00f08947 */ /* 0x000fea000383ffff */
[----:B------:R-:W-:-:S13]  /*1470*/  LOP3.LUT P0, RZ, R0, 0xff, RZ, 0xc0, !PT ;  /* 0x000000ff00ff7812 */ /* 0x000fda000780c0ff */
[----:B------:R-:W-:Y:S05]  /*1480*/  @!P0 EXIT ;  /* 0x000000000000894d */ /* 0x000fea0003800000 */
[----:B------:R-:W0:Y:S01]  /*1490*/  S2UR UR5, SR_CgaCtaId ;  /* 0x00000000000579c3 */ /* 0x000e220000008800 */
[CC--:B------:R-:W-:Y:S01]  /*14a0*/  LEA.HI R0, R9.reuse, R4.reuse, RZ, 0x2 ;  /* 0x0000000409007211 */ /* 0x0c0fe200078f10ff */
[----:B------:R-:W-:Y:S01]  /*14b0*/  USHF.R.U32.HI UR4, URZ, 0x2, UR49 ;  /* 0x000000023f047899 */ /* 0x000fe20008011631 */
[----:B------:R-:W-:Y:S01]  /*14c0*/  LEA.HI R9, R9, R4, RZ, 0x5 ;  /* 0x0000000409097211 */ /* 0x000fe200078f28ff */
[----:B------:R-:W-:Y:S01]  /*14d0*/  UMOV UR38, 0x400 ;  /* 0x0000040000267882 */ /* 0x000fe20000000000 */
[----:B------:R-:W-:Y:S01]  /*14e0*/  LOP3.LUT R3, R0, 0xfffffffc, RZ, 0xc0, !PT ;  /* 0xfffffffc00037812 */ /* 0x000fe200078ec0ff */
[----:B------:R-:W-:Y:S01]  /*14f0*/  ULOP3.LUT UR40, UR49, 0x3, URZ, 0xc0, !UPT ;  /* 0x0000000331287892 */ /* 0x000fe2000f8ec03f */
[--C-:B------:R-:W-:Y:S01]  /*1500*/  SHF.R.S32.HI R90, RZ, 0x2, R0.reuse ;  /* 0x00000002ff5a7819 */ /* 0x100fe20000011400 */
[----:B------:R-:W-:Y:S01]  /*1510*/  ULOP3.LUT UR4, UR4, 0x1, URZ, 0xc0, !UPT ;  /* 0x0000000104047892 */ /* 0x000fe2000f8ec03f */
[----:B------:R-:W-:Y:S01]  /*1520*/  SHF.R.S32.HI R7, RZ, 0x1f, R0 ;  /* 0x0000001fff077819 */ /* 0x000fe20000011400 */
[----:B------:R-:W-:Y:S01]  /*1530*/  IMAD.IADD R3, R4, 0x1, -R3 ;  /* 0x0000000104037824 */ /* 0x000fe200078e0a03 */
[----:B------:R-:W-:Y:S01]  /*1540*/  USEL UR40, UR40, URZ, !UP0 ;  /* 0x0000003f28287287 */ /* 0x000fe2000c000000 */
[----:B------:R-:W2:Y:S01]  /*1550*/  LDC R4, c[0x0][0x288] ;  /* 0x0000a200ff047b82 */ /* 0x000ea20000000800 */
[----:B------:R-:W-:Y:S01]  /*1560*/  LEA.HI R7, R7, R90, RZ, 0x3 ;  /* 0x0000005a07077211 */ /* 0x000fe200078f18ff */
[----:B------:R-:W-:Y:S01]  /*1570*/  VIADD R0, R5, 0xffffffff ;  /* 0xffffffff05007836 */ /* 0x000fe20000000000 */
[----:B------:R-:W-:Y:S01]  /*1580*/  UISETP.EQ.U32.AND UP0, UPT, UR4, 0x1, !UP0 ;  /* 0x000000010400788c */ /* 0x000fe2000c702070 */
[----:B------:R-:W-:Y:S01]  /*1590*/  SHF.R.S32.HI R9, RZ, 0x5, R9 ;  /* 0x00000005ff097819 */ /* 0x000fe20000011409 */
[----:B------:R-:W-:Y:S01]  /*15a0*/  UISETP.LT.AND UP1, UPT, UR49, 0x1, UPT ;  /* 0x000000013100788c */ /* 0x000fe2000bf21270 */
[----:B------:R-:W-:Y:S01]  /*15b0*/  LOP3.LUT R7, R7, 0xfffffff8, RZ, 0xc0, !PT ;  /* 0xfffffff807077812 */ /* 0x000fe200078ec0ff */
[----:B------:R-:W-:Y:S01]  /*15c0*/  IMAD.SHL.U32 R92, R3, 0x2, RZ ;  /* 0x00000002035c7824 */ /* 0x000fe200078e00ff */
[C---:B------:R-:W-:Y:S01]  /*15d0*/  ISETP.NE.AND P0, PT, R0.reuse, RZ, PT ;  /* 0x000000ff0000720c */ /* 0x040fe20003f05270 */
[----:B------:R-:W-:Y:S01]  /*15e0*/  IMAD.SHL.U32 R0, R0, 0x8, RZ ;  /* 0x0000000800007824 */ /* 0x000fe200078e00ff */
[----:B------:R-:W-:Y:S01]  /*15f0*/  ULDC UR39, c[0x0][0x658] ;  /* 0x0001960000277ab9 */ /* 0x000fe20000000800 */
[----:B------:R-:W-:Y:S01]  /*1600*/  IMAD.IADD R90, R90, 0x1, -R7 ;  /* 0x000000015a5a7824 */ /* 0x000fe200078e0a07 */
[----:B0-----:R-:W-:Y:S01]  /*1610*/  ULEA UR38, UR5, UR38, 0x18 ;  /* 0x0000002605267291 */ /* 0x001fe2000f8ec03f */
[----:B------:R-:W-:Y:S01]  /*1620*/  SEL R99, RZ, 0x1, P0 ;  /* 0x00000001ff637807 */ /* 0x000fe20000000000 */
[----:B------:R-:W-:Y:S01]  /*1630*/  UMOV UR6, 0xffffffff ;  /* 0xffffffff00067882 */ /* 0x000fe20000000000 */
[C-C-:B------:R-:W-:Y:S01]  /*1640*/  IMAD R96, R9.reuse, -0x10, -R90.reuse ;  /* 0xfffffff009607824 */ /* 0x140fe200078e0a5a */
[----:B------:R-:W-:Y:S01]  /*1650*/  UIADD3 UR4, UR38, 0x180, URZ ;  /* 0x0000018026047890 */ /* 0x000fe2000fffe03f */
[----:B------:R-:W-:Y:S01]  /*1660*/  SHF.R.S32.HI R91, RZ, 0x1f, R90 ;  /* 0x0000001fff5b7819 */ /* 0x000fe2000001145a */
[----:B------:R-:W-:Y:S01]  /*1670*/  UIADD3 UR5, UR38, 0x2180, URZ ;  /* 0x0000218026057890 */ /* 0x000fe2000fffe03f */
[----:B------:R-:W-:Y:S01]  /*1680*/  LOP3.LUT R0, R0, 0x8, RZ, 0xc0, !PT ;  /* 0x0000000800007812 */ /* 0x000fe200078ec0ff */
[----:B------:R-:W-:Y:S01]  /*1690*/  UIADD3 UR52, UR38, 0x50, URZ ;  /* 0x0000005026347890 */ /* 0x000fe2000fffe03f */
[----:B------:R-:W-:Y:S01]  /*16a0*/  SHF.R.S32.HI R93, RZ, 0x1f, R92 ;  /* 0x0000001fff5d7819 */ /* 0x000fe2000001145c */
[----:B------:R-:W-:Y:S01]  /*16b0*/  USHF.R.U32.HI UR4, URZ, 0x4, UR4 ;  /* 0x000000043f047899 */ /* 0x000fe20008011604 */
[----:B------:R-:W-:Y:S01]  /*16c0*/  IMAD.WIDE R90, R9, 0x10, R90 ;  /* 0x00000010095a7825 */ /* 0x000fe200078e025a */
[----:B------:R-:W-:Y:S01]  /*16d0*/  USHF.R.U32.HI UR5, URZ, 0x4, UR5 ;  /* 0x000000043f057899 */ /* 0x000fe20008011605 */
[C---:B------:R-:W-:Y:S01]  /*16e0*/  LOP3.LUT R100, R0.reuse, 0x8, RZ, 0x3c, !PT ;  /* 0x0000000800647812 */ /* 0x040fe200078e3cff */
[----:B------:R-:W-:Y:S01]  /*16f0*/  ULDC UR8, c[0x0][0x284] ;  /* 0x0000a10000087ab9 */ /* 0x000fe20000000800 */
[----:B------:R-:W-:Y:S01]  /*1700*/  USEL UR41, UR49, 0x1, UP1 ;  /* 0x0000000131297887 */ /* 0x000fe20008800000 */
[----:B--2---:R-:W-:Y:S01]  /*1710*/  IMAD R89, R3, -0x2, R4 ;  /* 0xfffffffe03597824 */ /* 0x004fe200078e0204 */
[----:B------:R-:W-:Y:S01]  /*1720*/  USHF.L.U32 UR6, UR6, UR39, URZ ;  /* 0x0000002706067299 */ /* 0x000fe2000800063f */
[----:B------:R-:W-:Y:S01]  /*1730*/  LEA R94, R5, UR52, 0x3 ;  /* 0x00000034055e7c11 */ /* 0x000fe2000f8e18ff */
[----:B------:R-:W-:Y:S01]  /*1740*/  ULOP3.LUT UR4, UR4, 0x3fff, URZ, 0xc0, !UPT ;  /* 0x00003fff04047892 */ /* 0x000fe2000f8ec03f */
[----:B------:R-:W-:Y:S01]  /*1750*/  LOP3.LUT R95, R0, 0x18, RZ, 0x3c, !PT ;  /* 0x00000018005f7812 */ /* 0x000fe200078e3cff */
[----:B------:R-:W-:Y:S01]  /*1760*/  ULOP3.LUT UR5, UR5, 0x3fff, URZ, 0xc0, !UPT ;  /* 0x00003fff05057892 */ /* 0x000fe2000f8ec03f */
[----:B------:R-:W-:Y:S01]  /*1770*/  VIADD R96, R96, UR8 ;  /* 0x0000000860607c36 */ /* 0x000fe20008000000 */
[----:B------:R-:W-:Y:S01]  /*1780*/  UMOV UR7, 0x1 ;  /* 0x0000000100077882 */ /* 0x000fe20000000000 */
[----:B------:R-:W-:-:S02]  /*1790*/  USHF.L.U32 UR50, UR49, 0x1, URZ ;  /* 0x0000000131327899 */ /* 0x000fc4000800063f */
[----:B------:R-:W-:Y:S02]  /*17a0*/  USHF.L.U64.HI UR51, UR36, 0x1, UR47 ;  /* 0x0000000124337899 */ /* 0x000fe4000801022f */
[----:B------:R-:W-:Y:S02]  /*17b0*/  USHF.L.U32 UR39, UR7, UR39, URZ ;  /* 0x0000002707277299 */ /* 0x000fe4000800063f */
[----:B------:R-:W-:Y:S02]  /*17c0*/  UIADD3 UR41, -UR41, UR49, URZ ;  /* 0x0000003129297290 */ /* 0x000fe4000fffe13f */
[----:B------:R-:W-:Y:S02]  /*17d0*/  ULOP3.LUT UR42, URZ, UR6, URZ, 0x33, !UPT ;  /* 0x000000063f2a7292 */ /* 0x000fe4000f8e333f */
[----:B------:R-:W-:Y:S02]  /*17e0*/  USEL UR43, URZ, 0x1, !UP0 ;  /* 0x000000013f2b7887 */ /* 0x000fe4000c000000 */
[----:B------:R-:W-:-:S02]  /*17f0*/  ULOP3.LUT UR44, UR4, 0x10000, URZ, 0xfc, !UPT ;  /* 0x00010000042c7892 */ /* 0x000fc4000f8efc3f */
[----:B------:R-:W-:-:S12]  /*1800*/  ULOP3.LUT UR45, UR5, 0x10000, URZ, 0xfc, !UPT ;  /* 0x00010000052d7892 */ /* 0x000fd8000f8efc3f */
.L_x_169:
[----:B------:R-:W-:-:S04]  /*1810*/  SHF.L.U32 R3, R99, 0x1f, RZ ;  /* 0x0000001f63037819 */ /* 0x000fc800000006ff */
[----:B------:R-:W0:Y:S02]  /*1820*/  SYNCS.PHASECHK.TRANS64.TRYWAIT P0, [R94+URZ+-0x8], R3 ;  /* 0xfffff8035e0075a7 */ /* 0x000e24000800017f */
[----:B01234-:R-:W-:Y:S05]  /*1830*/  @!P0 BRA `(.L_x_18) ;  /* 0x0000005000b08947 */ /* 0x01ffea0003800000 */
.L_x_191:
[----:B------:R-:W-:Y:S02]  /*1840*/  ULDC UR4, c[0x0][0x28c] ;  /* 0x0000a30000047ab9 */ /* 0x000fe40000000800 */
[----:B------:R-:W-:-:S13]  /*1850*/  ISETP.LT.AND P0, PT, RZ, UR4, PT ;  /* 0x00000004ff007c0c */ /* 0x000fda000bf01270 */
[----:B------:R-:W-:Y:S05]  /*1860*/  @P0 BRA `(.L_x_19) ;  /* 0x0000000000400947 */ /* 0x000fea0003800000 */
[----:B------:R-:W-:Y:S01]  /*1870*/  MOV R0, 0x0 ;  /* 0x0000000000007802 */ /* 0x000fe20000000f00 */
[----:B------:R-:W-:Y:S01]  /*1880*/  ULDC.64 UR4, c[0x4][0x68] ;  /* 0x01001a0000047ab9 */ /* 0x000fe20000000a00 */
[----:B------:R-:W-:Y:S01]  /*1890*/  ULDC.64 UR6, c[0x4][0x8] ;  /* 0x0100020000067ab9 */ /* 0x000fe20000000a00 */
[----:B------:R-:W-:Y:S01]  /*18a0*/  IMAD.U32 R4, RZ, RZ, UR4 ;  /* 0x00000004ff047e24 */ /* 0x000fe2000f8e00ff */
[----:B------:R1:W2:Y:S01]  /*18b0*/  LDC.64 R14, c[0x4][R0] ;  /* 0x01000000000e7b82 */ /* 0x0002a20000000a00 */
[----:B------:R-:W-:Y:S01]  /*18c0*/  IMAD.U32 R5, RZ, RZ, UR5 ;  /* 0x00000005ff057e24 */ /* 0x000fe2000f8e00ff */
[----:B------:R-:W-:Y:S01]  /*18d0*/  ULDC.64 UR4, c[0x4][0x70] ;  /* 0x01001c0000047ab9 */ /* 0x000fe20000000a00 */
[----:B------:R-:W-:Y:S02]  /*18e0*/  IMAD.U32 R10, RZ, RZ, UR6 ;  /* 0x00000006ff0a7e24 */ /* 0x000fe4000f8e00ff */
[----:B------:R-:W-:Y:S02]  /*18f0*/  IMAD.U32 R6, RZ, RZ, UR4 ;  /* 0x00000004ff067e24 */ /* 0x000fe4000f8e00ff */
[----:B------:R-:W-:-:S02]  /*1900*/  IMAD.U32 R7, RZ, RZ, UR5 ;  /* 0x00000005ff077e24 */ /* 0x000fc4000f8e00ff */
[----:B------:R-:W-:Y:S02]  /*1910*/  IMAD.U32 R11, RZ, RZ, UR7 ;  /* 0x00000007ff0b7e24 */ /* 0x000fe4000f8e00ff */
[----:B------:R-:W-:Y:S02]  /*1920*/  IMAD.MOV.U32 R8, RZ, RZ, 0x1e1 ;  /* 0x000001e1ff087424 */ /* 0x000fe400078e00ff */
[----:B------:R-:W-:Y:S02]  /*1930*/  IMAD.MOV.U32 R12, RZ, RZ, 0x1 ;  /* 0x00000001ff0c7424 */ /* 0x000fe400078e00ff */
[----:B-1----:R-:W-:-:S07]  /*1940*/  IMAD.MOV.U32 R13, RZ, RZ, RZ ;  /* 0x000000ffff0d7224 */ /* 0x002fce00078e00ff */
[----:B------:R-:W-:-:S07]  /*1950*/  LEPC R20, `(.L_x_19) ;  /* 0x000000001014794e */ /* 0x000fce0000000000 */
[----:B0-2--5:R-:W-:Y:S05]  /*1960*/  CALL.ABS.NOINC R14 ;  /* 0x000000000e007343 */ /* 0x025fea0003c00000 */
.L_x_19:
[----:B------:R-:W-:-:S06]  /*1970*/  ULOP3.LUT UR4, UR46, 0x1, URZ, 0xfc, !UPT ;  /* 0x000000012e047892 */ /* 0x000fcc000f8efc3f */
[----:B------:R-:W-:-:S05]  /*1980*/  IMAD.U32 R0, RZ, RZ, UR4 ;  /* 0x00000004ff007e24 */ /* 0x000fca000f8e00ff */
[----:B------:R-:W-:-:S13]  /*1990*/  ISETP.NE.AND P0, PT, R0, 0x3, PT ;  /* 0x000000030000780c */ /* 0x000fda0003f05270 */
[----:B------:R-:W-:Y:S05]  /*19a0*/  @!P0 BRA `(.L_x_20) ;  /* 0x0000000000048947 */ /* 0x000fea0003800000 */
[----:B------:R-:W-:Y:S01]  /*19b0*/  BPT.TRAP 0x1 ;  /* 0x000000040000795c */ /* 0x000fe20000300000 */
.L_x_20:
[----:B0-----:R-:W-:Y:S02]  /*19c0*/  IMAD.U32 R3, RZ, RZ, UR40 ;  /* 0x00000028ff037e24 */ /* 0x001fe4000f8e00ff */
[----:B------:R-:W-:-:S03]  /*19d0*/  IMAD.U32 R0, RZ, RZ, UR43 ;  /* 0x0000002bff007e24 */ /* 0x000fc6000f8e00ff */
[----:B------:R-:W-:Y:S02]  /*19e0*/  LEA R3, R3, UR38, 0x3 ;  /* 0x0000002603037c11 */ /* 0x000fe4000f8e18ff */
[----:B------:R-:W-:-:S04]  /*19f0*/  SHF.L.U32 R0, R0, 0x1f, RZ ;  /* 0x0000001f00007819 */ /* 0x000fc800000006ff */
[----:B------:R0:W1:Y:S01]  /*1a00*/  SYNCS.PHASECHK.TRANS64.TRYWAIT P1, [R3+URZ], R0 ;  /* 0x00000000030075a7 */ /* 0x000062000802017f */
[----:B------:R-:W-:Y:S05]  /*1a10*/  @!P0 BRA `(.L_x_21) ;  /* 0x0000000000048947 */ /* 0x000fea0003800000 */
[----:B------:R-:W-:Y:S01]  /*1a20*/  BPT.TRAP 0x1 ;  /* 0x000000040000795c */ /* 0x000fe20000300000 */
.L_x_21:
[----:B-1----:R-:W-:Y:S05]  /*1a30*/  @P1 BRA `(.L_x_22) ;  /* 0x0000000000081947 */ /* 0x002fea0003800000 */
[----:B------:R-:W1:Y:S02]  /*1a40*/  SYNCS.PHASECHK.TRANS64.TRYWAIT P1, [R3+URZ], R0 ;  /* 0x00000000030075a7 */ /* 0x000e64000802017f */
[----:B-1----:R-:W-:Y:S05]  /*1a50*/  @!P1 BRA `(.L_x_23) ;  /* 0x00000050003c9947 */ /* 0x002fea0003800000 */
.L_x_22:
[----:B------:R-:W-:Y:S05]  /*1a60*/  WARPSYNC.ALL ;  /* 0x0000000000007948 */ /* 0x000fea0003800000 */
[----:B------:R-:W-:Y:S01]  /*1a70*/  ULEA UR4, UR40, UR44, 0x7 ;  /* 0x0000002c28047291 */ /* 0x000fe2000f8e383f */
[----:B------:R-:W-:Y:S01]  /*1a80*/  WARPGROUP.ARRIVE ;  /* 0x00000000000079c5 */ /* 0x000fe20000000000 */
[----:B------:R-:W-:Y:S01]  /*1a90*/  ULEA UR6, UR40, UR45, 0x8 ;  /* 0x0000002d28067291 */ /* 0x000fe2000f8e403f */
[----:B01----:R-:W-:Y:S01]  /*1aa0*/  IMAD.U32 R0, RZ, RZ, UR41 ;  /* 0x00000029ff007e24 */ /* 0x003fe2000f8e00ff */
[----:B------:R-:W-:Y:S01]  /*1ab0*/  UMOV UR5, 0xc0000010 ;  /* 0xc000001000057882 */ /* 0x000fe20000000000 */
[----:B------:R-:W-:-:S03]  /*1ac0*/  UMOV UR7, 0xc0000010 ;  /* 0xc000001000077882 */ /* 0x000fc60000000000 */
[----:B------:R-:W-:-:S03]  /*1ad0*/  ISETP.GE.AND P1, PT, R0, 0x1, PT ;  /* 0x000000010000780c */ /* 0x000fc60003f26270 */
[----:B------:R-:W-:Y:S03]  /*1ae0*/  IGMMA.64x128x32.S8.S8 R24, gdesc[UR4], RZ, !UPT, gsb0 ;  /* 0x03600000041879f1 */ /* 0x000fe6000c0410ff */
[----:B------:R-:W-:-:S07]  /*1af0*/  WARPGROUP.DEPBAR.LE gsb0, 0x0 ;  /* 0x00008000000079c5 */ /* 0x000fce0000010000 */
[----:B------:R-:W-:Y:S05]  /*1b00*/  @!P1 BRA `(.L_x_24) ;  /* 0x0000000000bc9947 */ /* 0x000fea0003800000 */
[----:B------:R-:W-:Y:S01]  /*1b10*/  UIADD3 UR4, UR40, 0x1, URZ ;  /* 0x0000000128047890 */ /* 0x000fe2000fffe03f */
[----:B------:R-:W-:Y:S02]  /*1b20*/  IMAD.U32 R0, RZ, RZ, UR41 ;  /* 0x00000029ff007e24 */ /* 0x000fe4000f8e00ff */
[----:B------:R-:W-:Y:S01]  /*1b30*/  IMAD.U32 R3, RZ, RZ, UR40 ;  /* 0x00000028ff037e24 */ /* 0x000fe2000f8e00ff */
[----:B------:R-:W-:-:S04]  /*1b40*/  UISETP.NE.AND UP0, UPT, UR4, 0x4, UPT ;  /* 0x000000040400788c */ /* 0x000fc8000bf05270 */
[----:B------:R-:W-:Y:S02]  /*1b50*/  USEL UR5, URZ, 0x1, UP0 ;  /* 0x000000013f057887 */ /* 0x000fe40008000000 */
[----:B------:R-:W-:Y:S02]  /*1b60*/  USEL UR8, UR4, URZ, UP0 ;  /* 0x0000003f04087287 */ /* 0x000fe40008000000 */
[----:B------:R-:W-:-:S06]  /*1b70*/  ULOP3.LUT UR5, UR43, UR5, URZ, 0x3c, !UPT ;  /* 0x000000052b057292 */ /* 0x000fcc000f8e3c3f */
[----:B------:R-:W-:-:S07]  /*1b80*/  IMAD.U32 R6, RZ, RZ, UR5 ;  /* 0x00000005ff067e24 */ /* 0x000fce000f8e00ff */
.L_x_31:
[----:B------:R-:W-:Y:S05]  /*1b90*/  @!P0 BRA `(.L_x_25) ;  /* 0x0000000000048947 */ /* 0x000fea0003800000 */
[----:B------:R-:W-:Y:S01]  /*1ba0*/  BPT.TRAP 0x1 ;  /* 0x000000040000795c */ /* 0x000fe20000300000 */
.L_x_25:
[----:B------:R-:W-:Y:S01]  /*1bb0*/  ULEA UR4, UR8, UR38, 0x3 ;  /* 0x0000002608047291 */ /* 0x000fe2000f8e183f */
[----:B------:R-:W-:-:S08]  /*1bc0*/  SHF.L.U32 R4, R6, 0x1f, RZ ;  /* 0x0000001f06047819 */ /* 0x000fd000000006ff */
[----:B------:R0:W1:Y:S01]  /*1bd0*/  SYNCS.PHASECHK.TRANS64.TRYWAIT P1, [UR4], R4 ;  /* 0x00000004ff0075a7 */ /* 0x0000620008020144 */
[----:B------:R-:W-:Y:S05]  /*1be0*/  @!P0 BRA `(.L_x_26) ;  /* 0x0000000000048947 */ /* 0x000fea0003800000 */
[----:B------:R-:W-:Y:S01]  /*1bf0*/  BPT.TRAP 0x1 ;  /* 0x000000040000795c */ /* 0x000fe20000300000 */
.L_x_26:
[----:B-1----:R-:W-:Y:S05]  /*1c00*/  @P1 BRA `(.L_x_27) ;  /* 0x0000000000081947 */ /* 0x002fea0003800000 */
[----:B------:R-:W1:Y:S02]  /*1c10*/  SYNCS.PHASECHK.TRANS64.TRYWAIT P1, [UR4], R4 ;  /* 0x00000004ff0075a7 */ /* 0x000e640008020144 */
[----:B-1----:R-:W-:Y:S05]  /*1c20*/  @!P1 BRA `(.L_x_28) ;  /* 0x0000004c00dc9947 */ /* 0x002fea0003800000 */
.L_x_27:
[----:B------:R-:W-:Y:S01]  /*1c30*/  ULEA UR4, UR8, UR44, 0x7 ;  /* 0x0000002c08047291 */ /* 0x000fe2000f8e383f */
[----:B------:R-:W-:Y:S01]  /*1c40*/  WARPGROUP.ARRIVE ;  /* 0x00000000000079c5 */ /* 0x000fe20000000000 */
[----:B------:R-:W-:Y:S01]  /*1c50*/  ULEA UR6, UR8, UR45, 0x8 ;  /* 0x0000002d08067291 */ /* 0x000fe2000f8e403f */
[----:B------:R-:W-:Y:S01]  /*1c60*/  UMOV UR5, 0xc0000010 ;  /* 0xc000001000057882 */ /* 0x000fe20000000000 */
[----:B------:R-:W-:-:S07]  /*1c70*/  UMOV UR7, 0xc0000010 ;  /* 0xc000001000077882 */ /* 0x000fce0000000000 */
[----:B------:R-:W-:Y:S03]  /*1c80*/  IGMMA.64x128x32.S8.S8 R24, gdesc[UR4], R24, gsb0 ;  /* 0x03600000041879f1 */ /* 0x000fe60008041018 */
[----:B------:R-:W-:Y:S02]  /*1c90*/  WARPGROUP.DEPBAR.LE gsb0, 0x0 ;  /* 0x00008000000079c5 */ /* 0x000fe40000010000 */
[----:B------:R-:W-:Y:S05]  /*1ca0*/  @!P0 BRA `(.L_x_29) ;  /* 0x0000000000048947 */ /* 0x000fea0003800000 */
[----:B------:R-:W-:Y:S01]  /*1cb0*/  BPT.TRAP 0x1 ;  /* 0x000000040000795c */ /* 0x000fe20000300000 */
.L_x_29:
[----:B------:R-:W-:Y:S01]  /*1cc0*/  ISETP.NE.AND P1, PT, R98, RZ, PT ;  /* 0x000000ff6200720c */ /* 0x000fe20003f25270 */
[----:B------:R-:W-:-:S12]  /*1cd0*/  UISETP.GT.U32.AND UP0, UPT, UR46, 0x1, UPT ;  /* 0x000000012e00788c */ /* 0x000fd8000bf04070 */
[----:B01----:R-:W-:-:S05]  /*1ce0*/  @P1 LEA R4, R3, UR38, 0x3 ;  /* 0x0000002603041c11 */ /* 0x003fca000f8e18ff */
[----:B------:R-:W-:-:S05]  /*1cf0*/  @P1 VIADD R5, R4, 0x20 ;  /* 0x0000002004051836 */ /* 0x000fca0000000000 */
[----:B------:R-:W-:-:S04]  /*1d00*/  @P1 PRMT R5, R22, 0x654, R5 ;  /* 0x0000065416051816 */ /* 0x000fc80000000005 */
[----:B------:R0:W-:Y:S01]  /*1d10*/  @P1 SYNCS.ARRIVE.TRANS64.RED.A1T0 RZ, [R5+URZ], RZ ;  /* 0x000000ff05ff19a7 */ /* 0x0001e2000810043f */
[----:B------:R-:W-:-:S13]  /*1d20*/  PLOP3.LUT P1, PT, PT, PT, UP0, 0x80, 0x0 ;  /* 0x000000000000781c */ /* 0x000fda0003f2f008 */
[----:B0-----:R-:W-:Y:S05]  /*1d30*/  @P1 BRA `(.L_x_30) ;  /* 0x0000000000041947 */ /* 0x001fea0003800000 */
[----:B------:R-:W-:Y:S01]  /*1d40*/  BPT.TRAP 0x1 ;  /* 0x000000040000795c */ /* 0x000fe20000300000 */
.L_x_30:
[----:B------:R-:W-:Y:S01]  /*1d50*/  UIADD3 UR8, UR8, 0x1, URZ ;  /* 0x0000000108087890 */ /* 0x000fe2000fffe03f */
[C---:B------:R-:W-:Y:S01]  /*1d60*/  ISETP.GT.AND P2, PT, R0.reuse, 0x1, PT ;  /* 0x000000010000780c */ /* 0x040fe20003f44270 */
[----:B------:R-:W-:Y:S02]  /*1d70*/  VIADD R3, R3, 0x1 ;  /* 0x0000000103037836 */ /* 0x000fe40000000000 */
[----:B------:R-:W-:Y:S01]  /*1d80*/  UISETP.NE.AND UP0, UPT, UR8, 0x4, UPT ;  /* 0x000000040800788c */ /* 0x000fe2000bf05270 */
[----:B------:R-:W-:Y:S02]  /*1d90*/  VIADD R0, R0, 0xffffffff ;  /* 0xffffffff00007836 */ /* 0x000fe40000000000 */
[C---:B------:R-:W-:Y:S01]  /*1da0*/  ISETP.NE.AND P1, PT, R3.reuse, 0x4, PT ;  /* 0x000000040300780c */ /* 0x040fe20003f25270 */
[----:B------:R-:W-:Y:S02]  /*1db0*/  USEL UR4, URZ, 0x1, UP0 ;  /* 0x000000013f047887 */ /* 0x000fe40008000000 */
[----:B------:R-:W-:Y:S01]  /*1dc0*/  USEL UR8, UR8, URZ, UP0 ;  /* 0x0000003f08087287 */ /* 0x000fe20008000000 */
[----:B------:R-:W-:-:S03]  /*1dd0*/  SEL R3, R3, RZ, P1 ;  /* 0x000000ff03037207 */ /* 0x000fc60000800000 */
[----:B------:R-:W-:Y:S01]  /*1de0*/  LOP3.LUT R6, R6, UR4, RZ, 0x3c, !PT ;  /* 0x0000000406067c12 */ /* 0x000fe2000f8e3cff */
[----:B------:R-:W-:Y:S07]  /*1df0*/  @P2 BRA `(.L_x_31) ;  /* 0xfffffffc00642947 */ /* 0x000fee000383ffff */
.L_x_24:
[----:B------:R-:W0:Y:S01]  /*1e00*/  LDC R0, c[0x0][0x28c] ;  /* 0x0000a300ff007b82 */ /* 0x000e220000000800 */
[----:B------:R1:W-:Y:S01]  /*1e10*/  SYNCS.ARRIVE.TRANS64.A1T0 RZ, [R100+UR52], RZ ;  /* 0x000000ff64ff79a7 */ /* 0x0003e20008100034 */
[----:B0-----:R-:W-:-:S13]  /*1e20*/  ISETP.GE.AND P1, PT, R0, 0x1, PT ;  /* 0x000000010000780c */ /* 0x001fda0003f26270 */
[----:B-1----:R-:W-:Y:S05]  /*1e30*/  @!P1 BRA `(.L_x_32) ;  /* 0x0000000000409947 */ /* 0x002fea0003800000 */
[----:B------:R-:W-:Y:S05]  /*1e40*/  @!P0 BRA `(.L_x_33) ;  /* 0x0000000000048947 */ /* 0x000fea0003800000 */
[----:B------:R-:W-:Y:S01]  /*1e50*/  BPT.TRAP 0x1 ;  /* 0x000000040000795c */ /* 0x000fe20000300000 */
.L_x_33:
[----:B------:R-:W-:Y:S01]  /*1e60*/  ISETP.NE.AND P0, PT, R98, RZ, PT ;  /* 0x000000ff6200720c */ /* 0x000fe20003f05270 */
[----:B------:R-:W-:-:S12]  /*1e70*/  IMAD.U32 R3, RZ, RZ, UR38 ;  /* 0x00000026ff037e24 */ /* 0x000fd8000f8e00ff */
[----:B------:R-:W-:-:S05]  /*1e80*/  VOTEU.ANY UP0, P0 ;  /* 0x00000000003f7886 */ /* 0x000fca0000000100 */
[----:B------:R-:W-:Y:S02]  /*1e90*/  @UP0 UIADD3 UR4, UR41, UR40, URZ ;  /* 0x0000002829040290 */ /* 0x000fe4000fffe03f */
[----:B------:R-:W-:-:S04]  /*1ea0*/  UISETP.GT.U32.AND UP0, UPT, UR46, 0x1, UPT ;  /* 0x000000012e00788c */ /* 0x000fc8000bf04070 */
[----:B------:R-:W-:-:S04]  /*1eb0*/  IMAD.U32 R0, RZ, RZ, UR4 ;  /* 0x00000004ff007e24 */ /* 0x000fc8000f8e00ff */
[----:B------:R-:W-:-:S05]  /*1ec0*/  @P0 IMAD.SHL.U32 R0, R0, 0x8, RZ ;  /* 0x0000000800000824 */ /* 0x000fca00078e00ff */
[----:B------:R-:W-:-:S04]  /*1ed0*/  @P0 LOP3.LUT R0, R0, 0x18, RZ, 0xc0, !PT ;  /* 0x0000001800000812 */ /* 0x000fc800078ec0ff */
[----:B------:R-:W-:-:S04]  /*1ee0*/  @P0 IADD3 R3, R3, 0x20, R0 ;  /* 0x0000002003030810 */ /* 0x000fc80007ffe000 */
[----:B------:R-:W-:-:S04]  /*1ef0*/  @P0 PRMT R3, R22, 0x654, R3 ;  /* 0x0000065416030816 */ /* 0x000fc80000000003 */
[----:B------:R0:W-:Y:S01]  /*1f00*/  @P0 SYNCS.ARRIVE.TRANS64.RED.A1T0 RZ, [R3+URZ], RZ ;  /* 0x000000ff03ff09a7 */ /* 0x0001e2000810043f */
[----:B------:R-:W-:-:S13]  /*1f10*/  PLOP3.LUT P0, PT, PT, PT, UP0, 0x80, 0x0 ;  /* 0x000000000000781c */ /* 0x000fda0003f0f008 */
[----:B0-----:R-:W-:Y:S05]  /*1f20*/  @P0 BRA `(.L_x_32) ;  /* 0x0000000000040947 */ /* 0x001fea0003800000 */
[----:B------:R-:W-:Y:S01]  /*1f30*/  BPT.TRAP 0x1 ;  /* 0x000000040000795c */ /* 0x000fe20000300000 */
.L_x_32:
[----:B------:R-:W-:Y:S01]  /*1f40*/  SHF.L.U32 R3, R99, 0x1f, RZ ;  /* 0x0000001f63037819 */ /* 0x000fe200000006ff */
[----:B------:R-:W-:Y:S01]  /*1f50*/  UIADD3 UR40, UR50, UR40, URZ ;  /* 0x0000002832287290 */ /* 0x000fe2000fffe03f */
[----:B------:R-:W-:Y:S01]  /*1f60*/  IMAD.SHL.U32 R11, R18, 0x80, RZ ;  /* 0x00000080120b7824 */ /* 0x000fe200078e00ff */
[----:B------:R-:W-:Y:S01]  /*1f70*/  SHF.R.S32.HI R10, RZ, 0x1f, R2 ;  /* 0x0000001fff0a7819 */ /* 0x000fe20000011402 */
[----:B------:R-:W0:Y:S01]  /*1f80*/  SYNCS.PHASECHK.TRANS64.TRYWAIT P0, [R94+URZ+0x8], R3 ;  /* 0x000008035e0075a7 */ /* 0x000e22000800017f */
[----:B------:R-:W-:Y:S02]  /*1f90*/  USHF.R.U32.HI UR4, URZ, 0x2, UR40 ;  /* 0x000000023f047899 */ /* 0x000fe40008011628 */
[----:B------:R-:W-:Y:S02]  /*1fa0*/  UISETP.GT.U32.AND UP0, UPT, UR40, 0x3, UPT ;  /* 0x000000032800788c */ /* 0x000fe4000bf04070 */
[----:B------:R-:W-:Y:S02]  /*1fb0*/  ULOP3.LUT UR4, UR4, 0x1, URZ, 0xc0, !UPT ;  /* 0x0000000104047892 */ /* 0x000fe4000f8ec03f */
[----:B------:R-:W-:-:S02]  /*1fc0*/  UISETP.LT.U32.AND UP0, UPT, UR50, 0x4, UP0 ;  /* 0x000000043200788c */ /* 0x000fc40008701070 */
[----:B------:R-:W-:Y:S02]  /*1fd0*/  UISETP.NE.U32.AND UP1, UPT, UR4, 0x1, UPT ;  /* 0x000000010400788c */ /* 0x000fe4000bf25070 */
[----:B------:R-:W-:Y:S02]  /*1fe0*/  USEL UR5, URZ, 0x1, !UP0 ;  /* 0x000000013f057887 */ /* 0x000fe4000c000000 */
[----:B------:R-:W-:Y:S02]  /*1ff0*/  UISETP.GT.U32.AND UP1, UPT, UR50, 0x3, !UP1 ;  /* 0x000000033200788c */ /* 0x000fe4000cf24070 */
[----:B------:R-:W-:Y:S02]  /*2000*/  ULOP3.LUT UR40, UR40, 0x3, URZ, 0xc0, !UPT ;  /* 0x0000000328287892 */ /* 0x000fe4000f8ec03f */
[----:B------:R-:W-:-:S04]  /*2010*/  USEL UR4, URZ, 0x1, !UP1 ;  /* 0x000000013f047887 */ /* 0x000fc8000c800000 */
[----:B------:R-:W-:Y:S01]  /*2020*/  ULOP3.LUT UR43, UR4, UR43, UR5, 0x96, !UPT ;  /* 0x0000002b042b7292 */ /* 0x000fe2000f8e9605 */
[----:B0-----:R-:W-:Y:S11]  /*2030*/  @!P0 BRA `(.L_x_34) ;  /* 0x0000004800f08947 */ /* 0x001ff60003800000 */
.L_x_192:
[----:B0-----:R-:W-:Y:S01]  /*2040*/  IMAD.SHL.U32 R3, R19, 0x40, RZ ;  /* 0x0000004013037824 */ /* 0x001fe200078e00ff */
[----:B------:R-:W-:Y:S01]  /*2050*/  ULDC UR6, c[0x0][0x284] ;  /* 0x0000a10000067ab9 */ /* 0x000fe20000000800 */
[----:B------:R-:W-:Y:S01]  /*2060*/  ULDC.64 UR4, c[0x0][0x5d0] ;  /* 0x0001740000047ab9 */ /* 0x000fe20000000a00 */
[----:B------:R-:W-:Y:S01]  /*2070*/  SHF.R.S32.HI R15, RZ, 0x1f, R11 ;  /* 0x0000001fff0f7819 */ /* 0x000fe2000001140b */
[----:B------:R-:W-:Y:S01]  /*2080*/  IMAD R7, R10, UR4, RZ ;  /* 0x000000040a077c24 */ /* 0x000fe2000f8e02ff */
[----:B------:R-:W-:Y:S01]  /*2090*/  ISETP.GE.AND P0, PT, R3, UR6, PT ;  /* 0x0000000603007c0c */ /* 0x000fe2000bf06270 */
[C---:B------:R-:W-:Y:S01]  /*20a0*/  IMAD.WIDE.U32 R4, R2.reuse, UR4, R92 ;  /* 0x0000000402047c25 */ /* 0x040fe2000f8e005c */
[----:B------:R-:W-:Y:S02]  /*20b0*/  ULDC UR4, c[0x0][0x288] ;  /* 0x0000a20000047ab9 */ /* 0x000fe40000000800 */
[C---:B------:R-:W-:Y:S01]  /*20c0*/  ISETP.GE.OR P0, PT, R11.reuse, UR4, P0 ;  /* 0x000000040b007c0c */ /* 0x040fe20008706670 */
[----:B------:R-:W-:Y:S01]  /*20d0*/  IMAD R7, R2, UR5, R7 ;  /* 0x0000000502077c24 */ /* 0x000fe2000f8e0207 */
[----:B------:R-:W-:-:S04]  /*20e0*/  IADD3 R4, P1, R11, R4, RZ ;  /* 0x000000040b047210 */ /* 0x000fc80007f3e0ff */
[----:B------:R-:W-:-:S07]  /*20f0*/  IADD3.X R5, R15, R5, R7, P1, !PT ;  /* 0x000000050f057210 */ /* 0x000fce0000ffe407 */
[----:B------:R-:W-:Y:S05]  /*2100*/  @P0 BRA `(.L_x_35) ;  /* 0x0000003000ac0947 */ /* 0x000fea0003800000 */
[----:B------:R-:W0:Y:S01]  /*2110*/  LDC.64 R8, c[0x0][0x5c8] ;  /* 0x00017200ff087b82 */ /* 0x000e220000000a00 */
[----:B------:R-:W-:Y:S01]  /*2120*/  IMAD.WIDE R12, R19, 0x40, R90 ;  /* 0x00000040130c7825 */ /* 0x000fe200078e025a */
[----:B------:R-:W-:Y:S01]  /*2130*/  ULDC.64 UR4, c[0x0][0x5c0] ;  /* 0x0001700000047ab9 */ /* 0x000fe20000000a00 */
[----:B------:R-:W-:Y:S02]  /*2140*/  BSSY B0, `(.L_x_35) ;  /* 0x0000327000007945 */ /* 0x000fe40003800000 */
[----:B------:R-:W-:Y:S02]  /*2150*/  IMAD.IADD R101, R96, 0x1, -R3 ;  /* 0x0000000160657824 */ /* 0x000fe400078e0a03 */
[----:B------:R-:W-:Y:S02]  /*2160*/  IMAD.IADD R14, R89, 0x1, -R11 ;  /* 0x00000001590e7824 */ /* 0x000fe400078e0a0b */
[-C--:B0-----:R-:W-:Y:S02]  /*2170*/  IMAD R0, R13, R8.reuse, RZ ;  /* 0x000000080d007224 */ /* 0x081fe400078e02ff */
[----:B------:R-:W-:-:S04]  /*2180*/  IMAD.WIDE.U32 R4, R12, R8, R4 ;  /* 0x000000080c047225 */ /* 0x000fc800078e0004 */
[----:B------:R-:W-:Y:S01]  /*2190*/  IMAD R7, R12, R9, R0 ;  /* 0x000000090c077224 */ /* 0x000fe200078e0200 */
[----:B------:R-:W-:-:S03]  /*21a0*/  IADD3 R4, P0, R4, UR4, RZ ;  /* 0x0000000404047c10 */ /* 0x000fc6000ff1e0ff */
[----:B------:R-:W-:Y:S01]  /*21b0*/  IMAD.IADD R7, R5, 0x1, R7 ;  /* 0x0000000105077824 */ /* 0x000fe200078e0207 */
[----:B------:R-:W-:-:S04]  /*21c0*/  LEA R6, P1, R8, R4, 0x3 ;  /* 0x0000000408067211 */ /* 0x000fc800078218ff */
[----:B------:R-:W-:Y:S02]  /*21d0*/  IADD3.X R5, R7, UR5, RZ, P0, !PT ;  /* 0x0000000507057c10 */ /* 0x000fe400087fe4ff */
[----:B-----5:R-:W-:Y:S02]  /*21e0*/  ISETP.NE.AND P0, PT, R88, RZ, PT ;  /* 0x000000ff5800720c */ /* 0x020fe40003f05270 */
[----:B------:R-:W-:-:S11]  /*21f0*/  LEA.HI.X R7, R8, R5, R9, 0x3, P1 ;  /* 0x0000000508077211 */ /* 0x000fd600008f1c09 */
[----:B------:R-:W-:Y:S05]  /*2200*/  @!P0 BRA `(.L_x_36) ;  /* 0x0000002400608947 */ /* 0x000fea0003800000 */
[----:B------:R-:W0:Y:S01]  /*2210*/  LDC.64 R18, c[0x0][0x5b0] ;  /* 0x00016c00ff127b82 */ /* 0x000e220000000a00 */
[----:B------:R-:W-:Y:S01]  /*2220*/  ULDC.64 UR4, c[0x0][0x5b8] ;  /* 0x00016e0000047ab9 */ /* 0x000fe20000000a00 */
[----:B------:R-:W-:Y:S01]  /*2230*/  ISETP.GE.AND P1, PT, R101, 0x1, PT ;  /* 0x000000016500780c */ /* 0x000fe20003f26270 */
[----:B------:R-:W-:Y:S01]  /*2240*/  IMAD.WIDE.U32 R8, R2, UR4, R92 ;  /* 0x0000000402087c25 */ /* 0x000fe2000f8e005c */
[----:B------:R-:W-:Y:S02]  /*2250*/  BSSY B1, `(.L_x_37) ;  /* 0x000000e000017945 */ /* 0x000fe40003800000 */
[----:B------:R-:W-:Y:S01]  /*2260*/  ISETP.LT.OR P5, PT, R14, 0x1, !P1 ;  /* 0x000000010e00780c */ /* 0x000fe20004fa1670 */
[----:B------:R-:W-:Y:S01]  /*2270*/  IMAD R3, R10, UR4, RZ ;  /* 0x000000040a037c24 */ /* 0x000fe2000f8e02ff */
[----:B------:R-:W1:Y:S01]  /*2280*/  LDC.64 R20, c[0x0][0x5a8] ;  /* 0x00016a00ff147b82 */ /* 0x000e620000000a00 */
[----:B------:R-:W-:Y:S02]  /*2290*/  IADD3 R10, P0, R11, R8, RZ ;  /* 0x000000080b0a7210 */ /* 0x000fe40007f1e0ff */
[----:B------:R-:W-:-:S05]  /*22a0*/  IMAD R3, R2, UR5, R3 ;  /* 0x0000000502037c24 */ /* 0x000fca000f8e0203 */
[----:B------:R-:W-:Y:S01]  /*22b0*/  IADD3.X R11, R15, R9, R3, P0, !PT ;  /* 0x000000090f0b7210 */ /* 0x000fe200007fe403 */
[-C--:B0-----:R-:W-:Y:S02]  /*22c0*/  IMAD R0, R13, R18.reuse, RZ ;  /* 0x000000120d007224 */ /* 0x081fe400078e02ff */
[----:B------:R-:W-:-:S04]  /*22d0*/  IMAD.WIDE.U32 R2, R12, R18, R10 ;  /* 0x000000120c027225 */ /* 0x000fc800078e000a */
[----:B------:R-:W-:Y:S01]  /*22e0*/  IMAD R15, R12, R19, R0 ;  /* 0x000000130c0f7224 */ /* 0x000fe200078e0200 */
[----:B-1----:R-:W-:-:S04]  /*22f0*/  IADD3 R2, P0, R2, R20, RZ ;  /* 0x0000001402027210 */ /* 0x002fc80007f1e0ff */
[----:B------:R-:W-:Y:S01]  /*2300*/  IADD3.X R3, R21, R3, R15, P0, !PT ;  /* 0x0000000315037210 */ /* 0x000fe200007fe40f */
[----:B------:R-:W-:Y:S08]  /*2310*/  @P5 BRA `(.L_x_38) ;  /* 0x0000000000045947 */ /* 0x000ff00003800000 */
[----:B------:R0:W5:Y:S02]  /*2320*/  LDG.E.U8 R97, desc[UR54][R2.64] ;  /* 0x0000003602617981 */ /* 0x000164000c1e1100 */
.L_x_38:
[----:B------:R-:W-:Y:S05]  /*2330*/  BSYNC B1 ;  /* 0x0000000000017941 */ /* 0x000fea0003800000 */
.L_x_37:
[----:B-----5:R-:W-:Y:S01]  /*2340*/  LOP3.LUT R0, R97, 0xffff, RZ, 0xc0, !PT ;  /* 0x0000ffff61007812 */ /* 0x020fe200078ec0ff */
[----:B------:R-:W-:Y:S01]  /*2350*/  IMAD.SHL.U32 R8, R18, 0x8, RZ ;  /* 0x0000000812087824 */ /* 0x000fe200078e00ff */
[----:B------:R-:W-:Y:S01]  /*2360*/  ISETP.LT.OR P2, PT, R14, 0x2, !P1 ;  /* 0x000000020e00780c */ /* 0x000fe20004f41670 */
[----:B------:R-:W-:Y:S01]  /*2370*/  BSSY B1, `(.L_x_39) ;  /* 0x000000e000017945 */ /* 0x000fe20003800000 */
[----:B------:R-:W-:Y:S02]  /*2380*/  PRMT R13, R0, 0x8880, RZ ;  /* 0x00008880000d7816 */ /* 0x000fe400000000ff */
[----:B------:R-:W-:Y:S02]  /*2390*/  SHF.L.U64.HI R9, R18, 0x3, R19 ;  /* 0x0000000312097819 */ /* 0x000fe40000010213 */
[----:B------:R-:W-:Y:S01]  /*23a0*/  ISETP.GE.AND P0, PT, R101, 0x9, PT ;  /* 0x000000096500780c */ /* 0x000fe20003f06270 */
[----:B------:R-:W-:Y:S02]  /*23b0*/  IMAD R0, R13, R88, RZ ;  /* 0x000000580d007224 */ /* 0x000fe400078e02ff */
[----:B------:R-:W-:-:S04]  /*23c0*/  IMAD.WIDE.U32 R8, R12, R18, R8 ;  /* 0x000000120c087225 */ /* 0x000fc800078e0008 */
[----:B------:R-:W-:Y:S01]  /*23d0*/  @!P5 IMAD R13, R24, R23, R0 ;  /* 0x00000017180dd224 */ /* 0x000fe200078e0200 */
[----:B------:R-:W-:Y:S01]  /*23e0*/  IADD3 R8, P3, P4, R10, R20, R8 ;  /* 0x000000140a087210 */ /* 0x000fe20007c7e008 */
[----:B------:R-:W-:-:S03]  /*23f0*/  IMAD.IADD R12, R15, 0x1, R9 ;  /* 0x000000010f0c7824 */ /* 0x000fc600078e0209 */
[----:B------:R1:W-:Y:S01]  /*2400*/  @!P5 STG.E.U8 desc[UR54][R4.64], R13 ;  /* 0x0000000d0400d986 */ /* 0x0003e2000c101136 */
[----:B------:R-:W-:Y:S08]  /*2410*/  @P2 BRA `(.L_x_40) ;  /* 0x00000000000c2947 */ /* 0x000ff00003800000 */
[----:B------:R-:W1:Y:S02]  /*2420*/  LDG.E.U8 R97, desc[UR54][R2.64+0x1] ;  /* 0x0000013602617981 */ /* 0x000e64000c1e1100 */
[----:B-1----:R-:W-:-:S05]  /*2430*/  PRMT R13, R97, 0x8880, RZ ;  /* 0x00008880610d7816 */ /* 0x002fca00000000ff */
[----:B------:R-:W-:-:S07]  /*2440*/  IMAD R0, R13, R88, RZ ;  /* 0x000000580d007224 */ /* 0x000fce00078e02ff */
.L_x_40:
[----:B------:R-:W-:Y:S05]  /*2450*/  BSYNC B1 ;  /* 0x0000000000017941 */ /* 0x000fea0003800000 */
.L_x_39:
[C---:B------:R-:W-:Y:S01]  /*2460*/  ISETP.LT.OR P5, PT, R14.reuse, 0x1, !P0 ;  /* 0x000000010e00780c */ /* 0x040fe200047a1670 */
[----:B------:R-:W-:Y:S01]  /*2470*/  @!P2 IMAD R25, R25, R23, R0 ;  /* 0x000000171919a224 */ /* 0x000fe200078e0200 */
[----:B------:R-:W-:Y:S01]  /*2480*/  BSSY B1, `(.L_x_41) ;  /* 0x000000a000017945 */ /* 0x000fe20003800000 */
[----:B------:R-:W-:Y:S02]  /*2490*/  IADD3.X R9, R11, R21, R12, P3, P4 ;  /* 0x000000150b097210 */ /* 0x000fe40001fe840c */
[C---:B------:R-:W-:Y:S01]  /*24a0*/  ISETP.LT.OR P3, PT, R14.reuse, 0x2, !P0 ;  /* 0x000000020e00780c */ /* 0x040fe20004761670 */
[----:B------:R2:W-:Y:S01]  /*24b0*/  @!P2 STG.E.U8 desc[UR54][R4.64+0x1], R25 ;  /* 0x000001190400a986 */ /* 0x0005e2000c101136 */
[C---:B------:R-:W-:Y:S02]  /*24c0*/  ISETP.LT.OR P4, PT, R14.reuse, 0x9, !P1 ;  /* 0x000000090e00780c */ /* 0x040fe40004f81670 */
[----:B------:R-:W-:-:S04]  /*24d0*/  ISETP.LT.OR P2, PT, R14, 0xa, !P1 ;  /* 0x0000000a0e00780c */ /* 0x000fc80004f41670 */
[----:B------:R-:W-:Y:S09]  /*24e0*/  @P5 BRA `(.L_x_42) ;  /* 0x00000000000c5947 */ /* 0x000ff20003800000 */
[----:B------:R-:W3:Y:S02]  /*24f0*/  LDG.E.U8 R97, desc[UR54][R8.64] ;  /* 0x0000003608617981 */ /* 0x000ee4000c1e1100 */
[----:B---3--:R-:W-:-:S05]  /*2500*/  PRMT R11, R97, 0x8880, RZ ;  /* 0x00008880610b7816 */ /* 0x008fca00000000ff */
[----:B------:R-:W-:-:S07]  /*2510*/  IMAD R0, R11, R88, RZ ;  /* 0x000000580b007224 */ /* 0x000fce00078e02ff */
.L_x_42:
[----:B------:R-:W-:Y:S05]  /*2520*/  BSYNC B1 ;  /* 0x0000000000017941 */ /* 0x000fea0003800000 */
.L_x_41:
[----:B------:R-:W-:Y:S01]  /*2530*/  @!P5 IMAD R11, R26, R23, R0 ;  /* 0x000000171a0bd224 */ /* 0x000fe200078e0200 */
[----:B------:R-:W-:Y:S04]  /*2540*/  BSSY B1, `(.L_x_43) ;  /* 0x0000006000017945 */ /* 0x000fe80003800000 */
[----:B------:R3:W-:Y:S01]  /*2550*/  @!P5 STG.E.U8 desc[UR54][R6.64], R11 ;  /* 0x0000000b0600d986 */ /* 0x0007e2000c101136 */
[----:B------:R-:W-:Y:S05]  /*2560*/  @P3 BRA `(.L_x_44) ;  /* 0x00000000000c3947 */ /* 0x000fea0003800000 */
[----:B------:R-:W3:Y:S02]  /*2570*/  LDG.E.U8 R97, desc[UR54][R8.64+0x1] ;  /* 0x0000013608617981 */ /* 0x000ee4000c1e1100 */
[----:B---3--:R-:W-:-:S05]  /*2580*/  PRMT R11, R97, 0x8880, RZ ;  /* 0x00008880610b7816 */ /* 0x008fca00000000ff */
[----:B------:R-:W-:-:S07]  /*2590*/  IMAD R0, R11, R88, RZ ;  /* 0x000000580b007224 */ /* 0x000fce00078e02ff */
.L_x_44:
[----:B------:R-:W-:Y:S05]  /*25a0*/  BSYNC B1 ;  /* 0x0000000000017941 */ /* 0x000fea0003800000 */
.L_x_43:
[----:B------:R-:W-:Y:S01]  /*25b0*/  @!P3 IMAD R27, R27, R23, R0 ;  /* 0x000000171b1bb224 */ /* 0x000fe200078e0200 */
[----:B------:R-:W-:Y:S04]  /*25c0*/  BSSY B1, `(.L_x_45) ;  /* 0x0000006000017945 */ /* 0x000fe80003800000 */
[----:B------:R4:W-:Y:S01]  /*25d0*/  @!P3 STG.E.U8 desc[UR54][R6.64+0x1], R27 ;  /* 0x0000011b0600b986 */ /* 0x0009e2000c101136 */
[----:B------:R-:W-:Y:S05]  /*25e0*/  @P4 BRA `(.L_x_46) ;  /* 0x00000000000c4947 */ /* 0x000fea0003800000 */
[----:B------:R-:W3:Y:S02]  /*25f0*/  LDG.E.U8 R97, desc[UR54][R2.64+0x8] ;  /* 0x0000083602617981 */ /* 0x000ee4000c1e1100 */
[----:B---3--:R-:W-:-:S05]  /*2600*/  PRMT R11, R97, 0x8880, RZ ;  /* 0x00008880610b7816 */ /* 0x008fca00000000ff */
[----:B------:R-:W-:-:S07]  /*2610*/  IMAD R0, R11, R88, RZ ;  /* 0x000000580b007224 */ /* 0x000fce00078e02ff */
.L_x_46:
[----:B------:R-:W-:Y:S05]  /*2620*/  BSYNC B1 ;  /* 0x0000000000017941 */ /* 0x000fea0003800000 */
.L_x_45:
[----:B---3--:R-:W-:Y:S01]  /*2630*/  @!P4 IMAD R11, R28, R23, R0 ;  /* 0x000000171c0bc224 */ /* 0x008fe200078e0200 */
[----:B------:R-:W-:Y:S04]  /*2640*/  BSSY B1, `(.L_x_47) ;  /* 0x0000006000017945 */ /* 0x000fe80003800000 */
[----:B------:R3:W-:Y:S01]  /*2650*/  @!P4 STG.E.U8 desc[UR54][R4.64+0x8], R11 ;  /* 0x0000080b0400c986 */ /* 0x0007e2000c101136 */
[----:B------:R-:W-:Y:S05]  /*2660*/  @P2 BRA `(.L_x_48) ;  /* 0x00000000000c2947 */ /* 0x000fea0003800000 */
[----:B------:R-:W3:Y:S02]  /*2670*/  LDG.E.U8 R97, desc[UR54][R2.64+0x9] ;  /* 0x0000093602617981 */ /* 0x000ee4000c1e1100 */
[----:B---3--:R-:W-:-:S05]  /*2680*/  PRMT R11, R97, 0x8880, RZ ;  /* 0x00008880610b7816 */ /* 0x008fca00000000ff */
[----:B------:R-:W-:-:S07]  /*2690*/  IMAD R0, R11, R88, RZ ;  /* 0x000000580b007224 */ /* 0x000fce00078e02ff */
.L_x_48:
[----:B------:R-:W-:Y:S05]  /*26a0*/  BSYNC B1 ;  /* 0x0000000000017941 */ /* 0x000fea0003800000 */
.L_x_47:
[C---:B------:R-:W-:Y:S01]  /*26b0*/  ISETP.LT.OR P4, PT, R14.reuse, 0x9, !P0 ;  /* 0x000000090e00780c */ /* 0x040fe20004781670 */
[----:B------:R-:W-:Y:S01]  /*26c0*/  @!P2 IMAD R29, R29, R23, R0 ;  /* 0x000000171d1da224 */ /* 0x000fe200078e0200 */
[----:B------:R-:W-:Y:S01]  /*26d0*/  BSSY B1, `(.L_x_49) ;  /* 0x0000009000017945 */ /* 0x000fe20003800000 */
[C---:B------:R-:W-:Y:S02]  /*26e0*/  ISETP.LT.OR P3, PT, R14.reuse, 0xa, !P0 ;  /* 0x0000000a0e00780c */ /* 0x040fe40004761670 */
[C---:B------:R-:W-:Y:S01]  /*26f0*/  ISETP.LT.OR P5, PT, R14.reuse, 0x11, !P1 ;  /* 0x000000110e00780c */ /* 0x040fe20004fa1670 */
[----:B------:R0:W-:Y:S01]  /*2700*/  @!P2 STG.E.U8 desc[UR54][R4.64+0x9], R29 ;  /* 0x0000091d0400a986 */ /* 0x0001e2000c101136 */
[----:B------:R-:W-:-:S06]  /*2710*/  ISETP.LT.OR P2, PT, R14, 0x12, !P1 ;  /* 0x000000120e00780c */ /* 0x000fcc0004f41670 */
[----:B------:R-:W-:Y:S07]  /*2720*/  @P4 BRA `(.L_x_50) ;  /* 0x00000000000c4947 */ /* 0x000fee0003800000 */
[----:B------:R-:W3:Y:S02]  /*2730*/  LDG.E.U8 R97, desc[UR54][R8.64+0x8] ;  /* 0x0000083608617981 */ /* 0x000ee4000c1e1100 */
[----:B---3--:R-:W-:-:S05]  /*2740*/  PRMT R11, R97, 0x8880, RZ ;  /* 0x00008880610b7816 */ /* 0x008fca00000000ff */
[----:B------:R-:W-:-:S07]  /*2750*/  IMAD R0, R11, R88, RZ ;  /* 0x000000580b007224 */ /* 0x000fce00078e02ff */
.L_x_50:
[----:B------:R-:W-:Y:S05]  /*2760*/  BSYNC B1 ;  /* 0x0000000000017941 */ /* 0x000fea0003800000 */
.L_x_49:
[----:B---3--:R-:W-:Y:S01]  /*2770*/  @!P4 IMAD R11, R30, R23, R0 ;  /* 0x000000171e0bc224 */ /* 0x008fe200078e0200 */
[----:B------:R-:W-:Y:S04]  /*2780*/  BSSY B1, `(.L_x_51) ;  /* 0x0000006000017945 */ /* 0x000fe80003800000 */
[----:B------:R3:W-:Y:S01]  /*2790*/  @!P4 STG.E.U8 desc[UR54][R6.64+0x8], R11 ;  /* 0x0000080b0600c986 */ /* 0x0007e2000c101136 */
[----:B------:R-:W-:Y:S05]  /*27a0*/  @P3 BRA `(.L_x_52) ;  /* 0x00000000000c3947 */ /* 0x000fea0003800000 */
[----:B------:R-:W3:Y:S02]  /*27b0*/  LDG.E.U8 R97, desc[UR54][R8.64+0x9] ;  /* 0x0000093608617981 */ /* 0x000ee4000c1e1100 */
[----:B---3--:R-:W-:-:S05]  /*27c0*/  PRMT R11, R97, 0x8880, RZ ;  /* 0x00008880610b7816 */ /* 0x008fca00000000ff */
[----:B------:R-:W-:-:S07]  /*27d0*/  IMAD R0, R11, R88, RZ ;  /* 0x000000580b007224 */ /* 0x000fce00078e02ff */
.L_x_52:
[----:B------:R-:W-:Y:S05]  /*27e0*/  BSYNC B1 ;  /* 0x0000000000017941 */ /* 0x000fea0003800000 */
.L_x_51:
[----:B------:R-:W-:Y:S01]  /*27f0*/  @!P3 IMAD R31, R31, R23, R0 ;  /* 0x000000171f1fb224 */ /* 0x000fe200078e0200 */
[----:B------:R-:W-:Y:S04]  /*2800*/  BSSY B1, `(.L_x_53) ;  /* 0x0000006000017945 */ /* 0x000fe80003800000 */
[----:B------:R0:W-:Y:S01]  /*2810*/  @!P3 STG.E.U8 desc[UR54][R6.64+0x9], R31 ;  /* 0x0000091f0600b986 */ /* 0x0001e2000c101136 */
[----:B------:R-:W-:Y:S05]  /*2820*/  @P5 BRA `(.L_x_54) ;  /* 0x00000000000c5947 */ /* 0x000fea0003800000 */
[----:B------:R-:W3:Y:S02]  /*2830*/  LDG.E.U8 R97, desc[UR54][R2.64+0x10] ;  /* 0x0000103602617981 */ /* 0x000ee4000c1e1100 */
[----:B---3--:R-:W-:-:S05]  /*2840*/  PRMT R11, R97, 0x8880, RZ ;  /* 0x00008880610b7816 */ /* 0x008fca00000000ff */
[----:B------:R-:W-:-:S07]  /*2850*/  IMAD R0, R11, R88, RZ ;  /* 0x000000580b007224 */ /* 0x000fce00078e02ff */
.L_x_54:
[----:B------:R-:W-:Y:S05]  /*2860*/  BSYNC B1 ;  /* 0x0000000000017941 */ /* 0x000fea0003800000 */
.L_x_53:
[----:B---3--:R-:W-:Y:S01]  /*2870*/  @!P5 IMAD R11, R32, R23, R0 ;  /* 0x00000017200bd224 */ /* 0x008fe200078e0200 */
[----:B------:R-:W-:Y:S04]  /*2880*/  BSSY B1, `(.L_x_55) ;  /* 0x0000006000017945 */ /* 0x000fe80003800000 */
[----:B------:R3:W-:Y:S01]  /*2890*/  @!P5 STG.E.U8 desc[UR54][R4.64+0x10], R11 ;  /* 0x0000100b0400d986 */ /* 0x0007e2000c101136 */
[----:B------:R-:W-:Y:S05]  /*28a0*/  @P2 BRA `(.L_x_56) ;  /* 0x00000000000c2947 */ /* 0x000fea0003800000 */
[----:B------:R-:W3:Y:S02]  /*28b0*/  LDG.E.U8 R97, desc[UR54][R2.64+0x11] ;  /* 0x0000113602617981 */ /* 0x000ee4000c1e1100 */
[----:B---3--:R-:W-:-:S05]  /*28c0*/  PRMT R11, R97, 0x8880, RZ ;  /* 0x00008880610b7816 */ /* 0x008fca00000000ff */
[----:B------:R-:W-:-:S07]  /*28d0*/  IMAD R0, R11, R88, RZ ;  /* 0x000000580b007224 */ /* 0x000fce00078e02ff */
.L_x_56:
[----:B------:R-:W-:Y:S05]  /*28e0*/  BSYNC B1 ;  /* 0x0000000000017941 */ /* 0x000fea0003800000 */
.L_x_55:
        /* <DEDUP_REMOVED lines=11> */
.L_x_58:
[----:B------:R-:W-:Y:S05]  /*29a0*/  BSYNC B1 ;  /* 0x0000000000017941 */ /* 0x000fea0003800000 */
.L_x_57:
[----:B---3--:R-:W-:Y:S01]  /*29b0*/  @!P4 IMAD R11, R34, R23, R0 ;  /* 0x00000017220bc224 */ /* 0x008fe200078e0200 */
[----:B------:R-:W-:Y:S04]  /*29c0*/  BSSY B1, `(.L_x_59) ;  /* 0x0000006000017945 */ /* 0x000fe80003800000 */
[----:B------:R3:W-:Y:S01]  /*29d0*/  @!P4 STG.E.U8 desc[UR54][R6.64+0x10], R11 ;  /* 0x0000100b0600c986 */ /* 0x0007e2000c101136 */
[----:B------:R-:W-:Y:S05]  /*29e0*/  @P3 BRA `(.L_x_60) ;  /* 0x00000000000c3947 */ /* 0x000fea0003800000 */
[----:B------:R-:W3:Y:S02]  /*29f0*/  LDG.E.U8 R97, desc[UR54][R8.64+0x11] ;  /* 0x0000113608617981 */ /* 0x000ee4000c1e1100 */
[----:B---3--:R-:W-:-:S05]  /*2a00*/  PRMT R11, R97, 0x8880, RZ ;  /* 0x00008880610b7816 */ /* 0x008fca00000000ff */
[----:B------:R-:W-:-:S07]  /*2a10*/  IMAD R0, R11, R88, RZ ;  /* 0x000000580b007224 */ /* 0x000fce00078e02ff */
.L_x_60:
[----:B------:R-:W-:Y:S05]  /*2a20*/  BSYNC B1 ;  /* 0x0000000000017941 */ /* 0x000fea0003800000 */
.L_x_59:
[----:B------:R-:W-:Y:S01]  /*2a30*/  @!P3 IMAD R35, R35, R23, R0 ;  /* 0x000000172323b224 */ /* 0x000fe200078e0200 */
[----:B------:R-:W-:Y:S04]  /*2a40*/  BSSY B1, `(.L_x_61) ;  /* 0x0000006000017945 */ /* 0x000fe80003800000 */
[----:B------:R0:W-:Y:S01]  /*2a50*/  @!P3 STG.E.U8 desc[UR54][R6.64+0x11], R35 ;  /* 0x000011230600b986 */ /* 0x0001e2000c101136 */
[----:B------:R-:W-:Y:S05]  /*2a60*/  @P5 BRA `(.L_x_62) ;  /* 0x00000000000c5947 */ /* 0x000fea0003800000 */
[----:B------:R-:W3:Y:S02]  /*2a70*/  LDG.E.U8 R97, desc[UR54][R2.64+0x18] ;  /* 0x0000183602617981 */ /* 0x000ee4000c1e1100 */
[----:B---3--:R-:W-:-:S05]  /*2a80*/  PRMT R11, R97, 0x8880, RZ ;  /* 0x00008880610b7816 */ /* 0x008fca00000000ff */
[----:B------:R-:W-:-:S07]  /*2a90*/  IMAD R0, R11, R88, RZ ;  /* 0x000000580b007224 */ /* 0x000fce00078e02ff */
.L_x_62:
[----:B------:R-:W-:Y:S05]  /*2aa0*/  BSYNC B1 ;  /* 0x0000000000017941 */ /* 0x000fea0003800000 */
.L_x_61:
[----:B---3--:R-:W-:Y:S01]  /*2ab0*/  @!P5 IMAD R11, R36, R23, R0 ;  /* 0x00000017240bd224 */ /* 0x008fe200078e0200 */
[----:B------:R-:W-:Y:S04]  /*2ac0*/  BSSY B1, `(.L_x_63) ;  /* 0x0000006000017945 */ /* 0x000fe80003800000 */
[----:B------:R3:W-:Y:S01]  /*2ad0*/  @!P5 STG.E.U8 desc[UR54][R4.64+0x18], R11 ;  /* 0x0000180b0400d986 */ /* 0x0007e2000c101136 */
[----:B------:R-:W-:Y:S05]  /*2ae0*/  @P2 BRA `(.L_x_64) ;  /* 0x00000000000c2947 */ /* 0x000fea0003800000 */
[----:B------:R-:W3:Y:S02]  /*2af0*/  LDG.E.U8 R97, desc[UR54][R2.64+0x19] ;  /* 0x0000193602617981 */ /* 0x000ee4000c1e1100 */
[----:B---3--:R-:W-:-:S05]  /*2b00*/  PRMT R11, R97, 0x8880, RZ ;  /* 0x00008880610b7816 */ /* 0x008fca00000000ff */
[----:B------:R-:W-:-:S07]  /*2b10*/  IMAD R0, R11, R88, RZ ;  /* 0x000000580b007224 */ /* 0x000fce00078e02ff */
.L_x_64:
[----:B------:R-:W-:Y:S05]  /*2b20*/  BSYNC B1 ;  /* 0x0000000000017941 */ /* 0x000fea0003800000 */
.L_x_63:
        /* <DEDUP_REMOVED lines=11> */
.L_x_66:
[----:B------:R-:W-:Y:S05]  /*2be0*/  BSYNC B1 ;  /* 0x0000000000017941 */ /* 0x000fea0003800000 */
.L_x_65:
[----:B---3--:R-:W-:Y:S01]  /*2bf0*/  @!P4 IMAD R11, R38, R23, R0 ;  /* 0x00000017260bc224 */ /* 0x008fe200078e0200 */
[----:B------:R-:W-:Y:S04]  /*2c00*/  BSSY B1, `(.L_x_67) ;  /* 0x0000006000017945 */ /* 0x000fe80003800000 */
[----:B------:R3:W-:Y:S01]  /*2c10*/  @!P4 STG.E.U8 desc[UR54][R6.64+0x18], R11 ;  /* 0x0000180b0600c986 */ /* 0x0007e2000c101136 */
[----:B------:R-:W-:Y:S05]  /*2c20*/  @P3 BRA `(.L_x_68) ;  /* 0x00000000000c3947 */ /* 0x000fea0003800000 */
[----:B------:R-:W3:Y:S02]  /*2c30*/  LDG.E.U8 R97, desc[UR54][R8.64+0x19] ;  /* 0x0000193608617981 */ /* 0x000ee4000c1e1100 */
[----:B---3--:R-:W-:-:S05]  /*2c40*/  PRMT R11, R97, 0x8880, RZ ;  /* 0x00008880610b7816 */ /* 0x008fca00000000ff */
[----:B------:R-:W-:-:S07]  /*2c50*/  IMAD R0, R11, R88, RZ ;  /* 0x000000580b007224 */ /* 0x000fce00078e02ff */
.L_x_68:
[----:B------:R-:W-:Y:S05]  /*2c60*/  BSYNC B1 ;  /* 0x0000000000017941 */ /* 0x000fea0003800000 */
.L_x_67:
[----:B------:R-:W-:Y:S01]  /*2c70*/  @!P3 IMAD R39, R39, R23, R0 ;  /* 0x000000172727b224 */ /* 0x000fe200078e0200 */
[----:B------:R-:W-:Y:S04]  /*2c80*/  BSSY B1, `(.L_x_69) ;  /* 0x0000006000017945 */ /* 0x000fe80003800000 */
[----:B------:R0:W-:Y:S01]  /*2c90*/  @!P3 STG.E.U8 desc[UR54][R6.64+0x19], R39 ;  /* 0x000019270600b986 */ /* 0x0001e2000c101136 */
[----:B------:R-:W-:Y:S05]  /*2ca0*/  @P5 BRA `(.L_x_70) ;  /* 0x00000000000c5947 */ /* 0x000fea0003800000 */
[----:B------:R-:W3:Y:S02]  /*2cb0*/  LDG.E.U8 R97, desc[UR54][R2.64+0x20] ;  /* 0x0000203602617981 */ /* 0x000ee4000c1e1100 */
[----:B---3--:R-:W-:-:S05]  /*2cc0*/  PRMT R11, R97, 0x8880, RZ ;  /* 0x00008880610b7816 */ /* 0x008fca00000000ff */
[----:B------:R-:W-:-:S07]  /*2cd0*/  IMAD R0, R11, R88, RZ ;  /* 0x000000580b007224 */ /* 0x000fce00078e02ff */
.L_x_70:
[----:B------:R-:W-:Y:S05]  /*2ce0*/  BSYNC B1 ;  /* 0x0000000000017941 */ /* 0x000fea0003800000 */
.L_x_69:
[----:B---3--:R-:W-:Y:S01]  /*2cf0*/  @!P5 IMAD R11, R40, R23, R0 ;  /* 0x00000017280bd224 */ /* 0x008fe200078e0200 */
[----:B------:R-:W-:Y:S04]  /*2d00*/  BSSY B1, `(.L_x_71) ;  /* 0x0000006000017945 */ /* 0x000fe80003800000 */
[----:B------:R3:W-:Y:S01]  /*2d10*/  @!P5 STG.E.U8 desc[UR54][R4.64+0x20], R11 ;  /* 0x0000200b0400d986 */ /* 0x0007e2000c101136 */
[----:B------:R-:W-:Y:S05]  /*2d20*/  @P2 BRA `(.L_x_72) ;  /* 0x00000000000c2947 */ /* 0x000fea0003800000 */
[----:B------:R-:W3:Y:S02]  /*2d30*/  LDG.E.U8 R97, desc[UR54][R2.64+0x21] ;  /* 0x0000213602617981 */ /* 0x000ee4000c1e1100 */
[----:B---3--:R-:W-:-:S05]  /*2d40*/  PRMT R11, R97, 0x8880, RZ ;  /* 0x00008880610b7816 */ /* 0x008fca00000000ff */
[----:B------:R-:W-:-:S07]  /*2d50*/  IMAD R0, R11, R88, RZ ;  /* 0x000000580b007224 */ /* 0x000fce00078e02ff */
.L_x_72:
[----:B------:R-:W-:Y:S05]  /*2d60*/  BSYNC B1 ;  /* 0x0000000000017941 */ /* 0x000fea0003800000 */
.L_x_71:
        /* <DEDUP_REMOVED lines=11> */
.L_x_74:
[----:B------:R-:W-:Y:S05]  /*2e20*/  BSYNC B1 ;  /* 0x0000000000017941 */ /* 0x000fea0003800000 */
.L_x_73:
[----:B---3--:R-:W-:Y:S01]  /*2e30*/  @!P4 IMAD R11, R42, R23, R0 ;  /* 0x000000172a0bc224 */ /* 0x008fe200078e0200 */
[----:B------:R-:W-:Y:S04]  /*2e40*/  BSSY B1, `(.L_x_75) ;  /* 0x0000006000017945 */ /* 0x000fe80003800000 */
[----:B------:R3:W-:Y:S01]  /*2e50*/  @!P4 STG.E.U8 desc[UR54][R6.64+0x20], R11 ;  /* 0x0000200b0600c986 */ /* 0x0007e2000c101136 */
[----:B------:R-:W-:Y:S05]  /*2e60*/  @P3 BRA `(.L_x_76) ;  /* 0x00000000000c3947 */ /* 0x000fea0003800000 */
[----:B------:R-:W3:Y:S02]  /*2e70*/  LDG.E.U8 R97, desc[UR54][R8.64+0x21] ;  /* 0x0000213608617981 */ /* 0x000ee4000c1e1100 */
[----:B---3--:R-:W-:-:S05]  /*2e80*/  PRMT R11, R97, 0x8880, RZ ;  /* 0x00008880610b7816 */ /* 0x008fca00000000ff */
[----:B------:R-:W-:-:S07]  /*2e90*/  IMAD R0, R11, R88, RZ ;  /* 0x000000580b007224 */ /* 0x000fce00078e02ff */
.L_x_76:
[----:B------:R-:W-:Y:S05]  /*2ea0*/  BSYNC B1 ;  /* 0x0000000000017941 */ /* 0x000fea0003800000 */
.L_x_75:
[----:B------:R-:W-:Y:S01]  /*2eb0*/  @!P3 IMAD R43, R43, R23, R0 ;  /* 0x000000172b2bb224 */ /* 0x000fe200078e0200 */
[----:B------:R-:W-:Y:S04]  /*2ec0*/  BSSY B1, `(.L_x_77) ;  /* 0x0000006000017945 */ /* 0x000fe80003800000 */
[----:B------:R0:W-:Y:S01]  /*2ed0*/  @!P3 STG.E.U8 desc[UR54][R6.64+0x21], R43 ;  /* 0x0000212b0600b986 */ /* 0x0001e2000c101136 */
[----:B------:R-:W-:Y:S05]  /*2ee0*/  @P5 BRA `(.L_x_78) ;  /* 0x00000000000c5947 */ /* 0x000fea0003800000 */
[----:B------:R-:W3:Y:S02]  /*2ef0*/  LDG.E.U8 R97, desc[UR54][R2.64+0x28] ;  /* 0x0000283602617981 */ /* 0x000ee4000c1e1100 */
[----:B---3--:R-:W-:-:S05]  /*2f00*/  PRMT R11, R97, 0x8880, RZ ;  /* 0x00008880610b7816 */ /* 0x008fca00000000ff */
[----:B------:R-:W-:-:S07]  /*2f10*/  IMAD R0, R11, R88, RZ ;  /* 0x000000580b007224 */ /* 0x000fce00078e02ff */
.L_x_78:
[----:B------:R-:W-:Y:S05]  /*2f20*/  BSYNC B1 ;  /* 0x0000000000017941 */ /* 0x000fea0003800000 */
.L_x_77:
[----:B---3--:R-:W-:Y:S01]  /*2f30*/  @!P5 IMAD R11, R44, R23, R0 ;  /* 0x000000172c0bd224 */ /* 0x008fe200078e0200 */
[----:B------:R-:W-:Y:S04]  /*2f40*/  BSSY B1, `(.L_x_79) ;  /* 0x0000006000017945 */ /* 0x000fe80003800000 */
[----:B------:R3:W-:Y:S01]  /*2f50*/  @!P5 STG.E.U8 desc[UR54][R4.64+0x28], R11 ;  /* 0x0000280b0400d986 */ /* 0x0007e2000c101136 */
[----:B------:R-:W-:Y:S05]  /*2f60*/  @P2 BRA `(.L_x_80) ;  /* 0x00000000000c2947 */ /* 0x000fea0003800000 */
[----:B------:R-:W3:Y:S02]  /*2f70*/  LDG.E.U8 R97, desc[UR54][R2.64+0x29] ;  /* 0x0000293602617981 */ /* 0x000ee4000c1e1100 */
[----:B---3--:R-:W-:-:S05]  /*2f80*/  PRMT R11, R97, 0x8880, RZ ;  /* 0x00008880610b7816 */ /* 0x008fca00000000ff */
[----:B------:R-:W-:-:S07]  /*2f90*/  IMAD R0, R11, R88, RZ ;  /* 0x000000580b007224 */ /* 0x000fce00078e02ff */
.L_x_80:
[----:B------:R-:W-:Y:S05]  /*2fa0*/  BSYNC B1 ;  /* 0x0000000000017941 */ /* 0x000fea0003800000 */
.L_x_79:
        /* <DEDUP_REMOVED lines=11> */
.L_x_82:
[----:B------:R-:W-:Y:S05]  /*3060*/  BSYNC B1 ;  /* 0x0000000000017941 */ /* 0x000fea0003800000 */
.L_x_81:
[----:B---3--:R-:W-:Y:S01]  /*3070*/  @!P4 IMAD R11, R46, R23, R0 ;  /* 0x000000172e0bc224 */ /* 0x008fe200078e0200 */
[----:B------:R-:W-:Y:S04]  /*3080*/  BSSY B1, `(.L_x_83) ;  /* 0x0000006000017945 */ /* 0x000fe80003800000 */
[----:B------:R3:W-:Y:S01]  /*3090*/  @!P4 STG.E.U8 desc[UR54][R6.64+0x28], R11 ;  /* 0x0000280b0600c986 */ /* 0x0007e2000c101136 */
[----:B------:R-:W-:Y:S05]  /*30a0*/  @P3 BRA `(.L_x_84) ;  /* 0x00000000000c3947 */ /* 0x000fea0003800000 */
[----:B------:R-:W3:Y:S02]  /*30b0*/  LDG.E.U8 R97, desc[UR54][R8.64+0x29] ;  /* 0x0000293608617981 */ /* 0x000ee4000c1e1100 */
[----:B---3--:R-:W-:-:S05]  /*30c0*/  PRMT R11, R97, 0x8880, RZ ;  /* 0x00008880610b7816 */ /* 0x008fca00000000ff */
[----:B------:R-:W-:-:S07]  /*30d0*/  IMAD R0, R11, R88, RZ ;  /* 0x000000580b007224 */ /* 0x000fce00078e02ff */
.L_x_84:
[----:B------:R-:W-:Y:S05]  /*30e0*/  BSYNC B1 ;  /* 0x0000000000017941 */ /* 0x000fea0003800000 */
.L_x_83:
[----:B------:R-:W-:Y:S01]  /*30f0*/  @!P3 IMAD R47, R47, R23, R0 ;  /* 0x000000172f2fb224 */ /* 0x000fe200078e0200 */
[----:B------:R-:W-:Y:S04]  /*3100*/  BSSY B1, `(.L_x_85) ;  /* 0x0000006000017945 */ /* 0x000fe80003800000 */
[----:B------:R0:W-:Y:S01]  /*3110*/  @!P3 STG.E.U8 desc[UR54][R6.64+0x29], R47 ;  /* 0x0000292f0600b986 */ /* 0x0001e2000c101136 */
[----:B------:R-:W-:Y:S05]  /*3120*/  @P5 BRA `(.L_x_86) ;  /* 0x00000000000c5947 */ /* 0x000fea0003800000 */
[----:B------:R-:W3:Y:S02]  /*3130*/  LDG.E.U8 R97, desc[UR54][R2.64+0x30] ;  /* 0x0000303602617981 */ /* 0x000ee4000c1e1100 */
[----:B---3--:R-:W-:-:S05]  /*3140*/  PRMT R11, R97, 0x8880, RZ ;  /* 0x00008880610b7816 */ /* 0x008fca00000000ff */
[----:B------:R-:W-:-:S07]  /*3150*/  IMAD R0, R11, R88, RZ ;  /* 0x000000580b007224 */ /* 0x000fce00078e02ff */
.L_x_86:
[----:B------:R-:W-:Y:S05]  /*3160*/  BSYNC B1 ;  /* 0x0000000000017941 */ /* 0x000fea0003800000 */
.L_x_85:
[----:B---3--:R-:W-:Y:S01]  /*3170*/  @!P5 IMAD R11, R48, R23, R0 ;  /* 0x00000017300bd224 */ /* 0x008fe200078e0200 */
[----:B------:R-:W-:Y:S04]  /*3180*/  BSSY B1, `(.L_x_87) ;  /* 0x0000006000017945 */ /* 0x000fe80003800000 */
[----:B------:R3:W-:Y:S01]  /*3190*/  @!P5 STG.E.U8 desc[UR54][R4.64+0x30], R11 ;  /* 0x0000300b0400d986 */ /* 0x0007e2000c101136 */
[----:B------:R-:W-:Y:S05]  /*31a0*/  @P2 BRA `(.L_x_88) ;  /* 0x00000000000c2947 */ /* 0x000fea0003800000 */
[----:B------:R-:W3:Y:S02]  /*31b0*/  LDG.E.U8 R97, desc[UR54][R2.64+0x31] ;  /* 0x0000313602617981 */ /* 0x000ee4000c1e1100 */
[----:B---3--:R-:W-:-:S05]  /*31c0*/  PRMT R11, R97, 0x8880, RZ ;  /* 0x00008880610b7816 */ /* 0x008fca00000000ff */
[----:B------:R-:W-:-:S07]  /*31d0*/  IMAD R0, R11, R88, RZ ;  /* 0x000000580b007224 */ /* 0x000fce00078e02ff */
.L_x_88:
[----:B------:R-:W-:Y:S05]  /*31e0*/  BSYNC B1 ;  /* 0x0000000000017941 */ /* 0x000fea0003800000 */
.L_x_87:
        /* <DEDUP_REMOVED lines=11> */
.L_x_90:
[----:B------:R-:W-:Y:S05]  /*32a0*/  BSYNC B1 ;  /* 0x0000000000017941 */ /* 0x000fea0003800000 */
.L_x_89:
[----:B---3--:R-:W-:Y:S01]  /*32b0*/  @!P4 IMAD R11, R50, R23, R0 ;  /* 0x00000017320bc224 */ /* 0x008fe200078e0200 */
[----:B------:R-:W-:Y:S04]  /*32c0*/  BSSY B1, `(.L_x_91) ;  /* 0x0000006000017945 */ /* 0x000fe80003800000 */
[----:B------:R3:W-:Y:S01]  /*32d0*/  @!P4 STG.E.U8 desc[UR54][R6.64+0x30], R11 ;  /* 0x0000300b0600c986 */ /* 0x0007e2000c101136 */
[----:B------:R-:W-:Y:S05]  /*32e0*/  @P3 BRA `(.L_x_92) ;  /* 0x00000000000c3947 */ /* 0x000fea0003800000 */
[----:B------:R-:W3:Y:S02]  /*32f0*/  LDG.E.U8 R97, desc[UR54][R8.64+0x31] ;  /* 0x0000313608617981 */ /* 0x000ee4000c1e1100 */
[----:B---3--:R-:W-:-:S05]  /*3300*/  PRMT R11, R97, 0x8880, RZ ;  /* 0x00008880610b7816 */ /* 0x008fca00000000ff */
[----:B------:R-:W-:-:S07]  /*3310*/  IMAD R0, R11, R88, RZ ;  /* 0x000000580b007224 */ /* 0x000fce00078e02ff */
.L_x_92:
[----:B------:R-:W-:Y:S05]  /*3320*/  BSYNC B1 ;  /* 0x0000000000017941 */ /* 0x000fea0003800000 */
.L_x_91:
[----:B------:R-:W-:Y:S01]  /*3330*/  @!P3 IMAD R51, R51, R23, R0 ;  /* 0x000000173333b224 */ /* 0x000fe200078e0200 */
[----:B------:R-:W-:Y:S04]  /*3340*/  BSSY B1, `(.L_x_93) ;  /* 0x0000006000017945 */ /* 0x000fe80003800000 */
[----:B------:R0:W-:Y:S01]  /*3350*/  @!P3 STG.E.U8 desc[UR54][R6.64+0x31], R51 ;  /* 0x000031330600b986 */ /* 0x0001e2000c101136 */
[----:B------:R-:W-:Y:S05]  /*3360*/  @P5 BRA `(.L_x_94) ;  /* 0x00000000000c5947 */ /* 0x000fea0003800000 */
[----:B------:R-:W3:Y:S02]  /*3370*/  LDG.E.U8 R97, desc[UR54][R2.64+0x38] ;  /* 0x0000383602617981 */ /* 0x000ee4000c1e1100 */
[----:B---3--:R-:W-:-:S05]  /*3380*/  PRMT R11, R97, 0x8880, RZ ;  /* 0x00008880610b7816 */ /* 0x008fca00000000ff */
[----:B------:R-:W-:-:S07]  /*3390*/  IMAD R0, R11, R88, RZ ;  /* 0x000000580b007224 */ /* 0x000fce00078e02ff */
.L_x_94:
[----:B------:R-:W-:Y:S05]  /*33a0*/  BSYNC B1 ;  /* 0x0000000000017941 */ /* 0x000fea0003800000 */
.L_x_93:
[----:B---3--:R-:W-:Y:S01]  /*33b0*/  @!P5 IMAD R11, R52, R23, R0 ;  /* 0x00000017340bd224 */ /* 0x008fe200078e0200 */
[----:B------:R-:W-:Y:S04]  /*33c0*/  BSSY B1, `(.L_x_95) ;  /* 0x0000006000017945 */ /* 0x000fe80003800000 */
[----:B------:R3:W-:Y:S01]  /*33d0*/  @!P5 STG.E.U8 desc[UR54][R4.64+0x38], R11 ;  /* 0x0000380b0400d986 */ /* 0x0007e2000c101136 */
[----:B------:R-:W-:Y:S05]  /*33e0*/  @P2 BRA `(.L_x_96) ;  /* 0x00000000000c2947 */ /* 0x000fea0003800000 */
[----:B------:R-:W3:Y:S02]  /*33f0*/  LDG.E.U8 R97, desc[UR54][R2.64+0x39] ;  /* 0x0000393602617981 */ /* 0x000ee4000c1e1100 */
[----:B---3--:R-:W-:-:S05]  /*3400*/  PRMT R11, R97, 0x8880, RZ ;  /* 0x00008880610b7816 */ /* 0x008fca00000000ff */
[----:B------:R-:W-:-:S07]  /*3410*/  IMAD R0, R11, R88, RZ ;  /* 0x000000580b007224 */ /* 0x000fce00078e02ff */
.L_x_96:
[----:B------:R-:W-:Y:S05]  /*3420*/  BSYNC B1 ;  /* 0x0000000000017941 */ /* 0x000fea0003800000 */
.L_x_95:
        /* <DEDUP_REMOVED lines=11> */
.L_x_98:
[----:B------:R-:W-:Y:S05]  /*34e0*/  BSYNC B1 ;  /* 0x0000000000017941 */ /* 0x000fea0003800000 */
.L_x_97:
[----:B---3--:R-:W-:Y:S01]  /*34f0*/  @!P4 IMAD R11, R54, R23, R0 ;  /* 0x00000017360bc224 */ /* 0x008fe200078e0200 */
[----:B------:R-:W-:Y:S04]  /*3500*/  BSSY B1, `(.L_x_99) ;  /* 0x0000006000017945 */ /* 0x000fe80003800000 */
[----:B------:R3:W-:Y:S01]  /*3510*/  @!P4 STG.E.U8 desc[UR54][R6.64+0x38], R11 ;  /* 0x0000380b0600c986 */ /* 0x0007e2000c101136 */
[----:B------:R-:W-:Y:S05]  /*3520*/  @P3 BRA `(.L_x_100) ;  /* 0x00000000000c3947 */ /* 0x000fea0003800000 */
[----:B------:R-:W3:Y:S02]  /*3530*/  LDG.E.U8 R97, desc[UR54][R8.64+0x39] ;  /* 0x0000393608617981 */ /* 0x000ee4000c1e1100 */
[----:B---3--:R-:W-:-:S05]  /*3540*/  PRMT R11, R97, 0x8880, RZ ;  /* 0x00008880610b7816 */ /* 0x008fca00000000ff */
[----:B------:R-:W-:-:S07]  /*3550*/  IMAD R0, R11, R88, RZ ;  /* 0x000000580b007224 */ /* 0x000fce00078e02ff */
.L_x_100:
[----:B------:R-:W-:Y:S05]  /*3560*/  BSYNC B1 ;  /* 0x0000000000017941 */ /* 0x000fea0003800000 */
.L_x_99:
[----:B------:R-:W-:Y:S01]  /*3570*/  @!P3 IMAD R55, R55, R23, R0 ;  /* 0x000000173737b224 */ /* 0x000fe200078e0200 */
[----:B------:R-:W-:Y:S04]  /*3580*/  BSSY B1, `(.L_x_101) ;  /* 0x0000006000017945 */ /* 0x000fe80003800000 */
[----:B------:R0:W-:Y:S01]  /*3590*/  @!P3 STG.E.U8 desc[UR54][R6.64+0x39], R55 ;  /* 0x000039370600b986 */ /* 0x0001e2000c101136 */
[----:B------:R-:W-:Y:S05]  /*35a0*/  @P5 BRA `(.L_x_102) ;  /* 0x00000000000c5947 */ /* 0x000fea0003800000 */
[----:B------:R-:W3:Y:S02]  /*35b0*/  LDG.E.U8 R97, desc[UR54][R2.64+0x40] ;  /* 0x0000403602617981 */ /* 0x000ee4000c1e1100 */
[----:B---3--:R-:W-:-:S05]  /*35c0*/  PRMT R11, R97, 0x8880, RZ ;  /* 0x00008880610b7816 */ /* 0x008fca00000000ff */
[----:B------:R-:W-:-:S07]  /*35d0*/  IMAD R0, R11, R88, RZ ;  /* 0x000000580b007224 */ /* 0x000fce00078e02ff */
.L_x_102:
[----:B------:R-:W-:Y:S05]  /*35e0*/  BSYNC B1 ;  /* 0x0000000000017941 */ /* 0x000fea0003800000 */
.L_x_101:
[----:B---3--:R-:W-:Y:S01]  /*35f0*/  @!P5 IMAD R11, R56, R23, R0 ;  /* 0x00000017380bd224 */ /* 0x008fe200078e0200 */
[----:B------:R-:W-:Y:S04]  /*3600*/  BSSY B1, `(.L_x_103) ;  /* 0x0000006000017945 */ /* 0x000fe80003800000 */
[----:B------:R3:W-:Y:S01]  /*3610*/  @!P5 STG.E.U8 desc[UR54][R4.64+0x40], R11 ;  /* 0x0000400b0400d986 */ /* 0x0007e2000c101136 */
[----:B------:R-:W-:Y:S05]  /*3620*/  @P2 BRA `(.L_x_104) ;  /* 0x00000000000c2947 */ /* 0x000fea0003800000 */
[----:B------:R-:W3:Y:S02]  /*3630*/  LDG.E.U8 R97, desc[UR54][R2.64+0x41] ;  /* 0x0000413602617981 */ /* 0x000ee4000c1e1100 */
[----:B---3--:R-:W-:-:S05]  /*3640*/  PRMT R11, R97, 0x8880, RZ ;  /* 0x00008880610b7816 */ /* 0x008fca00000000ff */
[----:B------:R-:W-:-:S07]  /*3650*/  IMAD R0, R11, R88, RZ ;  /* 0x000000580b007224 */ /* 0x000fce00078e02ff */
.L_x_104:
[----:B------:R-:W-:Y:S05]  /*3660*/  BSYNC B1 ;  /* 0x0000000000017941 */ /* 0x000fea0003800000 */
.L_x_103:
        /* <DEDUP_REMOVED lines=11> */
.L_x_106:
[----:B------:R-:W-:Y:S05]  /*3720*/  BSYNC B1 ;  /* 0x0000000000017941 */ /* 0x000fea0003800000 */
.L_x_105:
[----:B---3--:R-:W-:Y:S01]  /*3730*/  @!P4 IMAD R11, R58, R23, R0 ;  /* 0x000000173a0bc224 */ /* 0x008fe200078e0200 */
[----:B------:R-:W-:Y:S04]  /*3740*/  BSSY B1, `(.L_x_107) ;  /* 0x0000006000017945 */ /* 0x000fe80003800000 */
[----:B------:R3:W-:Y:S01]  /*3750*/  @!P4 STG.E.U8 desc[UR54][R6.64+0x40], R11 ;  /* 0x0000400b0600c986 */ /* 0x0007e2000c101136 */
[----:B------:R-:W-:Y:S05]  /*3760*/  @P3 BRA `(.L_x_108) ;  /* 0x00000000000c3947 */ /* 0x000fea0003800000 */
[----:B------:R-:W3:Y:S02]  /*3770*/  LDG.E.U8 R97, desc[UR54][R8.64+0x41] ;  /* 0x0000413608617981 */ /* 0x000ee4000c1e1100 */
[----:B---3--:R-:W-:-:S05]  /*3780*/  PRMT R11, R97, 0x8880, RZ ;  /* 0x00008880610b7816 */ /* 0x008fca00000000ff */
[----:B------:R-:W-:-:S07]  /*3790*/  IMAD R0, R11, R88, RZ ;  /* 0x000000580b007224 */ /* 0x000fce00078e02ff */
.L_x_108:
[----:B------:R-:W-:Y:S05]  /*37a0*/  BSYNC B1 ;  /* 0x0000000000017941 */ /* 0x000fea0003800000 */
.L_x_107:
[----:B------:R-:W-:Y:S01]  /*37b0*/  @!P3 IMAD R59, R59, R23, R0 ;  /* 0x000000173b3bb224 */ /* 0x000fe200078e0200 */
[----:B------:R-:W-:Y:S04]  /*37c0*/  BSSY B1, `(.L_x_109) ;  /* 0x0000006000017945 */ /* 0x000fe80003800000 */
[----:B------:R0:W-:Y:S01]  /*37d0*/  @!P3 STG.E.U8 desc[UR54][R6.64+0x41], R59 ;  /* 0x0000413b0600b986 */ /* 0x0001e2000c101136 */
[----:B------:R-:W-:Y:S05]  /*37e0*/  @P5 BRA `(.L_x_110) ;  /* 0x00000000000c5947 */ /* 0x000fea0003800000 */
[----:B------:R-:W3:Y:S02]  /*37f0*/  LDG.E.U8 R97, desc[UR54][R2.64+0x48] ;  /* 0x0000483602617981 */ /* 0x000ee4000c1e1100 */
[----:B---3--:R-:W-:-:S05]  /*3800*/  PRMT R11, R97, 0x8880, RZ ;  /* 0x00008880610b7816 */ /* 0x008fca00000000ff */
[----:B------:R-:W-:-:S07]  /*3810*/  IMAD R0, R11, R88, RZ ;  /* 0x000000580b007224 */ /* 0x000fce00078e02ff */
.L_x_110:
[----:B------:R-:W-:Y:S05]  /*3820*/  BSYNC B1 ;  /* 0x0000000000017941 */ /* 0x000fea0003800000 */
.L_x_109:
[----:B---3--:R-:W-:Y:S01]  /*3830*/  @!P5 IMAD R11, R60, R23, R0 ;  /* 0x000000173c0bd224 */ /* 0x008fe200078e0200 */
[----:B------:R-:W-:Y:S04]  /*3840*/  BSSY B1, `(.L_x_111) ;  /* 0x0000006000017945 */ /* 0x000fe80003800000 */
[----:B------:R3:W-:Y:S01]  /*3850*/  @!P5 STG.E.U8 desc[UR54][R4.64+0x48], R11 ;  /* 0x0000480b0400d986 */ /* 0x0007e2000c101136 */
[----:B------:R-:W-:Y:S05]  /*3860*/  @P2 BRA `(.L_x_112) ;  /* 0x00000000000c2947 */ /* 0x000fea0003800000 */
[----:B------:R-:W3:Y:S02]  /*3870*/  LDG.E.U8 R97, desc[UR54][R2.64+0x49] ;  /* 0x0000493602617981 */ /* 0x000ee4000c1e1100 */
[----:B---3--:R-:W-:-:S05]  /*3880*/  PRMT R11, R97, 0x8880, RZ ;  /* 0x00008880610b7816 */ /* 0x008fca00000000ff */
[----:B------:R-:W-:-:S07]  /*3890*/  IMAD R0, R11, R88, RZ ;  /* 0x000000580b007224 */ /* 0x000fce00078e02ff */
.L_x_112:
[----:B------:R-:W-:Y:S05]  /*38a0*/  BSYNC B1 ;  /* 0x0000000000017941 */ /* 0x000fea0003800000 */
.L_x_111:
        /* <DEDUP_REMOVED lines=11> */
.L_x_114:
[----:B------:R-:W-:Y:S05]  /*3960*/  BSYNC B1 ;  /* 0x0000000000017941 */ /* 0x000fea0003800000 */
.L_x_113:
[----:B---3--:R-:W-:Y:S01]  /*3970*/  @!P4 IMAD R11, R62, R23, R0 ;  /* 0x000000173e0bc224 */ /* 0x008fe200078e0200 */
[----:B------:R-:W-:Y:S04]  /*3980*/  BSSY B1, `(.L_x_115) ;  /* 0x0000006000017945 */ /* 0x000fe80003800000 */
[----:B------:R3:W-:Y:S01]  /*3990*/  @!P4 STG.E.U8 desc[UR54][R6.64+0x48], R11 ;  /* 0x0000480b0600c986 */ /* 0x0007e2000c101136 */
[----:B------:R-:W-:Y:S05]  /*39a0*/  @P3 BRA `(.L_x_116) ;  /* 0x00000000000c3947 */ /* 0x000fea0003800000 */
[----:B------:R-:W3:Y:S02]  /*39b0*/  LDG.E.U8 R97, desc[UR54][R8.64+0x49] ;  /* 0x0000493608617981 */ /* 0x000ee4000c1e1100 */
[----:B---3--:R-:W-:-:S05]  /*39c0*/  PRMT R11, R97, 0x8880, RZ ;  /* 0x00008880610b7816 */ /* 0x008fca00000000ff */
[----:B------:R-:W-:-:S07]  /*39d0*/  IMAD R0, R11, R88, RZ ;  /* 0x000000580b007224 */ /* 0x000fce00078e02ff */
.L_x_116:
[----:B------:R-:W-:Y:S05]  /*39e0*/  BSYNC B1 ;  /* 0x0000000000017941 */ /* 0x000fea0003800000 */
.L_x_115:
[----:B------:R-:W-:Y:S01]  /*39f0*/  @!P3 IMAD R63, R63, R23, R0 ;  /* 0x000000173f3fb224 */ /* 0x000fe200078e0200 */
[----:B------:R-:W-:Y:S04]  /*3a00*/  BSSY B1, `(.L_x_117) ;  /* 0x0000006000017945 */ /* 0x000fe80003800000 */
[----:B------:R0:W-:Y:S01]  /*3a10*/  @!P3 STG.E.U8 desc[UR54][R6.64+0x49], R63 ;  /* 0x0000493f0600b986 */ /* 0x0001e2000c101136 */
[----:B------:R-:W-:Y:S05]  /*3a20*/  @P5 BRA `(.L_x_118) ;  /* 0x00000000000c5947 */ /* 0x000fea0003800000 */
[----:B------:R-:W3:Y:S02]  /*3a30*/  LDG.E.U8 R97, desc[UR54][R2.64+0x50] ;  /* 0x0000503602617981 */ /* 0x000ee4000c1e1100 */
[----:B---3--:R-:W-:-:S05]  /*3a40*/  PRMT R11, R97, 0x8880, RZ ;  /* 0x00008880610b7816 */ /* 0x008fca00000000ff */
[----:B------:R-:W-:-:S07]  /*3a50*/  IMAD R0, R11, R88, RZ ;  /* 0x000000580b007224 */ /* 0x000fce00078e02ff */
.L_x_118:
[----:B------:R-:W-:Y:S05]  /*3a60*/  BSYNC B1 ;  /* 0x0000000000017941 */ /* 0x000fea0003800000 */
.L_x_117:
[----:B---3--:R-:W-:Y:S01]  /*3a70*/  @!P5 IMAD R11, R64, R23, R0 ;  /* 0x00000017400bd224 */ /* 0x008fe200078e0200 */
[----:B------:R-:W-:Y:S04]  /*3a80*/  BSSY B1, `(.L_x_119) ;  /* 0x0000006000017945 */ /* 0x000fe80003800000 */
[----:B------:R3:W-:Y:S01]  /*3a90*/  @!P5 STG.E.U8 desc[UR54][R4.64+0x50], R11 ;  /* 0x0000500b0400d986 */ /* 0x0007e2000c101136 */
[----:B------:R-:W-:Y:S05]  /*3aa0*/  @P2 BRA `(.L_x_120) ;  /* 0x00000000000c2947 */ /* 0x000fea0003800000 */
[----:B------:R-:W3:Y:S02]  /*3ab0*/  LDG.E.U8 R97, desc[UR54][R2.64+0x51] ;  /* 0x0000513602617981 */ /* 0x000ee4000c1e1100 */
[----:B---3--:R-:W-:-:S05]  /*3ac0*/  PRMT R11, R97, 0x8880, RZ ;  /* 0x00008880610b7816 */ /* 0x008fca00000000ff */
[----:B------:R-:W-:-:S07]  /*3ad0*/  IMAD R0, R11, R88, RZ ;  /* 0x000000580b007224 */ /* 0x000fce00078e02ff */
.L_x_120:
[----:B------:R-:W-:Y:S05]  /*3ae0*/  BSYNC B1 ;  /* 0x0000000000017941 */ /* 0x000fea0003800000 */
.L_x_119:
        /* <DEDUP_REMOVED lines=11> */
.L_x_122:
[----:B------:R-:W-:Y:S05]  /*3ba0*/  BSYNC B1 ;  /* 0x0000000000017941 */ /* 0x000fea0003800000 */
.L_x_121:
[----:B---3--:R-:W-:Y:S01]  /*3bb0*/  @!P4 IMAD R11, R66, R23, R0 ;  /* 0x00000017420bc224 */ /* 0x008fe200078e0200 */
[----:B------:R-:W-:Y:S04]  /*3bc0*/  BSSY B1, `(.L_x_123) ;  /* 0x0000006000017945 */ /* 0x000fe80003800000 */
[----:B------:R3:W-:Y:S01]  /*3bd0*/  @!P4 STG.E.U8 desc[UR54][R6.64+0x50], R11 ;  /* 0x0000500b0600c986 */ /* 0x0007e2000c101136 */
[----:B------:R-:W-:Y:S05]  /*3be0*/  @P3 BRA `(.L_x_124) ;  /* 0x00000000000c3947 */ /* 0x000fea0003800000 */
[----:B------:R-:W3:Y:S02]  /*3bf0*/  LDG.E.U8 R97, desc[UR54][R8.64+0x51] ;  /* 0x0000513608617981 */ /* 0x000ee4000c1e1100 */
[----:B---3--:R-:W-:-:S05]  /*3c00*/  PRMT R11, R97, 0x8880, RZ ;  /* 0x00008880610b7816 */ /* 0x008fca00000000ff */
[----:B------:R-:W-:-:S07]  /*3c10*/  IMAD R0, R11, R88, RZ ;  /* 0x000000580b007224 */ /* 0x000fce00078e02ff */
.L_x_124:
[----:B------:R-:W-:Y:S05]  /*3c20*/  BSYNC B1 ;  /* 0x0000000000017941 */ /* 0x000fea0003800000 */
.L_x_123:
[----:B------:R-:W-:Y:S01]  /*3c30*/  @!P3 IMAD R67, R67, R23, R0 ;  /* 0x000000174343b224 */ /* 0x000fe200078e0200 */
[----:B------:R-:W-:Y:S04]  /*3c40*/  BSSY B1, `(.L_x_125) ;  /* 0x0000006000017945 */ /* 0x000fe80003800000 */
[----:B------:R0:W-:Y:S01]  /*3c50*/  @!P3 STG.E.U8 desc[UR54][R6.64+0x51], R67 ;  /* 0x000051430600b986 */ /* 0x0001e2000c101136 */
[----:B------:R-:W-:Y:S05]  /*3c60*/  @P5 BRA `(.L_x_126) ;  /* 0x00000000000c5947 */ /* 0x000fea0003800000 */
[----:B------:R-:W3:Y:S02]  /*3c70*/  LDG.E.U8 R97, desc[UR54][R2.64+0x58] ;  /* 0x0000583602617981 */ /* 0x000ee4000c1e1100 */
[----:B---3--:R-:W-:-:S05]  /*3c80*/  PRMT R11, R97, 0x8880, RZ ;  /* 0x00008880610b7816 */ /* 0x008fca00000000ff */
[----:B------:R-:W-:-:S07]  /*3c90*/  IMAD R0, R11, R88, RZ ;  /* 0x000000580b007224 */ /* 0x000fce00078e02ff */
.L_x_126:
[----:B------:R-:W-:Y:S05]  /*3ca0*/  BSYNC B1 ;  /* 0x0000000000017941 */ /* 0x000fea0003800000 */
.L_x_125:
[----:B---3--:R-:W-:Y:S01]  /*3cb0*/  @!P5 IMAD R11, R68, R23, R0 ;  /* 0x00000017440bd224 */ /* 0x008fe200078e0200 */
[----:B------:R-:W-:Y:S04]  /*3cc0*/  BSSY B1, `(.L_x_127) ;  /* 0x0000006000017945 */ /* 0x000fe80003800000 */
[----:B------:R3:W-:Y:S01]  /*3cd0*/  @!P5 STG.E.U8 desc[UR54][R4.64+0x58], R11 ;  /* 0x0000580b0400d986 */ /* 0x0007e2000c101136 */
[----:B------:R-:W-:Y:S05]  /*3ce0*/  @P2 BRA `(.L_x_128) ;  /* 0x00000000000c2947 */ /* 0x000fea0003800000 */
[----:B------:R-:W3:Y:S02]  /*3cf0*/  LDG.E.U8 R97, desc[UR54][R2.64+0x59] ;  /* 0x0000593602617981 */ /* 0x000ee4000c1e1100 */
[----:B---3--:R-:W-:-:S05]  /*3d00*/  PRMT R11, R97, 0x8880, RZ ;  /* 0x00008880610b7816 */ /* 0x008fca00000000ff */
[----:B------:R-:W-:-:S07]  /*3d10*/  IMAD R0, R11, R88, RZ ;  /* 0x000000580b007224 */ /* 0x000fce00078e02ff */
.L_x_128:
[----:B------:R-:W-:Y:S05]  /*3d20*/  BSYNC B1 ;  /* 0x0000000000017941 */ /* 0x000fea0003800000 */
.L_x_127:
        /* <DEDUP_REMOVED lines=11> */
.L_x_130:
[----:B------:R-:W-:Y:S05]  /*3de0*/  BSYNC B1 ;  /* 0x0000000000017941 */ /* 0x000fea0003800000 */
.L_x_129:
[----:B---3--:R-:W-:Y:S01]  /*3df0*/  @!P4 IMAD R11, R70, R23, R0 ;  /* 0x00000017460bc224 */ /* 0x008fe200078e0200 */
[----:B------:R-:W-:Y:S04]  /*3e00*/  BSSY B1, `(.L_x_131) ;  /* 0x0000006000017945 */ /* 0x000fe80003800000 */
[----:B------:R3:W-:Y:S01]  /*3e10*/  @!P4 STG.E.U8 desc[UR54][R6.64+0x58], R11 ;  /* 0x0000580b0600c986 */ /* 0x0007e2000c101136 */
[----:B------:R-:W-:Y:S05]  /*3e20*/  @P3 BRA `(.L_x_132) ;  /* 0x00000000000c3947 */ /* 0x000fea0003800000 */
[----:B------:R-:W3:Y:S02]  /*3e30*/  LDG.E.U8 R97, desc[UR54][R8.64+0x59] ;  /* 0x0000593608617981 */ /* 0x000ee4000c1e1100 */
[----:B---3--:R-:W-:-:S05]  /*3e40*/  PRMT R11, R97, 0x8880, RZ ;  /* 0x00008880610b7816 */ /* 0x008fca00000000ff */
[----:B------:R-:W-:-:S07]  /*3e50*/  IMAD R0, R11, R88, RZ ;  /* 0x000000580b007224 */ /* 0x000fce00078e02ff */
.L_x_132:
[----:B------:R-:W-:Y:S05]  /*3e60*/  BSYNC B1 ;  /* 0x0000000000017941 */ /* 0x000fea0003800000 */
.L_x_131:
[----:B------:R-:W-:Y:S01]  /*3e70*/  @!P3 IMAD R71, R71, R23, R0 ;  /* 0x000000174747b224 */ /* 0x000fe200078e0200 */
[----:B------:R-:W-:Y:S04]  /*3e80*/  BSSY B1, `(.L_x_133) ;  /* 0x0000006000017945 */ /* 0x000fe80003800000 */
[----:B------:R0:W-:Y:S01]  /*3e90*/  @!P3 STG.E.U8 desc[UR54][R6.64+0x59], R71 ;  /* 0x000059470600b986 */ /* 0x0001e2000c101136 */
[----:B------:R-:W-:Y:S05]  /*3ea0*/  @P5 BRA `(.L_x_134) ;  /* 0x00000000000c5947 */ /* 0x000fea0003800000 */
[----:B------:R-:W3:Y:S02]  /*3eb0*/  LDG.E.U8 R97, desc[UR54][R2.64+0x60] ;  /* 0x0000603602617981 */ /* 0x000ee4000c1e1100 */
[----:B---3--:R-:W-:-:S05]  /*3ec0*/  PRMT R11, R97, 0x8880, RZ ;  /* 0x00008880610b7816 */ /* 0x008fca00000000ff */
[----:B------:R-:W-:-:S07]  /*3ed0*/  IMAD R0, R11, R88, RZ ;  /* 0x000000580b007224 */ /* 0x000fce00078e02ff */
.L_x_134:
[----:B------:R-:W-:Y:S05]  /*3ee0*/  BSYNC B1 ;  /* 0x0000000000017941 */ /* 0x000fea0003800000 */
.L_x_133:
[----:B---3--:R-:W-:Y:S01]  /*3ef0*/  @!P5 IMAD R11, R72, R23, R0 ;  /* 0x00000017480bd224 */ /* 0x008fe200078e0200 */
[----:B------:R-:W-:Y:S04]  /*3f00*/  BSSY B1, `(.L_x_135) ;  /* 0x0000006000017945 */ /* 0x000fe80003800000 */
[----:B------:R3:W-:Y:S01]  /*3f10*/  @!P5 STG.E.U8 desc[UR54][R4.64+0x60], R11 ;  /* 0x0000600b0400d986 */ /* 0x0007e2000c101136 */
[----:B------:R-:W-:Y:S05]  /*3f20*/  @P2 BRA `(.L_x_136) ;  /* 0x00000000000c2947 */ /* 0x000fea0003800000 */
[----:B------:R-:W3:Y:S02]  /*3f30*/  LDG.E.U8 R97, desc[UR54][R2.64+0x61] ;  /* 0x0000613602617981 */ /* 0x000ee4000c1e1100 */
[----:B---3--:R-:W-:-:S05]  /*3f40*/  PRMT R11, R97, 0x8880, RZ ;  /* 0x00008880610b7816 */ /* 0x008fca00000000ff */
[----:B------:R-:W-:-:S07]  /*3f50*/  IMAD R0, R11, R88, RZ ;  /* 0x000000580b007224 */ /* 0x000fce00078e02ff */
.L_x_136:
[----:B------:R-:W-:Y:S05]  /*3f60*/  BSYNC B1 ;  /* 0x0000000000017941 */ /* 0x000fea0003800000 */
.L_x_135:
        /* <DEDUP_REMOVED lines=11> */
.L_x_138:
[----:B------:R-:W-:Y:S05]  /*4020*/  BSYNC B1 ;  /* 0x0000000000017941 */ /* 0x000fea0003800000 */
.L_x_137:
[----:B---3--:R-:W-:Y:S01]  /*4030*/  @!P4 IMAD R11, R74, R23, R0 ;  /* 0x000000174a0bc224 */ /* 0x008fe200078e0200 */
[----:B------:R-:W-:Y:S04]  /*4040*/  BSSY B1, `(.L_x_139) ;  /* 0x0000006000017945 */ /* 0x000fe80003800000 */
[----:B------:R3:W-:Y:S01]  /*4050*/  @!P4 STG.E.U8 desc[UR54][R6.64+0x60], R11 ;  /* 0x0000600b0600c986 */ /* 0x0007e2000c101136 */
[----:B------:R-:W-:Y:S05]  /*4060*/  @P3 BRA `(.L_x_140) ;  /* 0x00000000000c3947 */ /* 0x000fea0003800000 */
[----:B------:R-:W3:Y:S02]  /*4070*/  LDG.E.U8 R97, desc[UR54][R8.64+0x61] ;  /* 0x0000613608617981 */ /* 0x000ee4000c1e1100 */
[----:B---3--:R-:W-:-:S05]  /*4080*/  PRMT R11, R97, 0x8880, RZ ;  /* 0x00008880610b7816 */ /* 0x008fca00000000ff */
[----:B------:R-:W-:-:S07]  /*4090*/  IMAD R0, R11, R88, RZ ;  /* 0x000000580b007224 */ /* 0x000fce00078e02ff */
.L_x_140:
[----:B------:R-:W-:Y:S05]  /*40a0*/  BSYNC B1 ;  /* 0x0000000000017941 */ /* 0x000fea0003800000 */
.L_x_139:
[----:B------:R-:W-:Y:S01]  /*40b0*/  @!P3 IMAD R75, R75, R23, R0 ;  /* 0x000000174b4bb224 */ /* 0x000fe200078e0200 */
[----:B------:R-:W-:Y:S04]  /*40c0*/  BSSY B1, `(.L_x_141) ;  /* 0x0000006000017945 */ /* 0x000fe80003800000 */
[----:B------:R0:W-:Y:S01]  /*40d0*/  @!P3 STG.E.U8 desc[UR54][R6.64+0x61], R75 ;  /* 0x0000614b0600b986 */ /* 0x0001e2000c101136 */
[----:B------:R-:W-:Y:S05]  /*40e0*/  @P5 BRA `(.L_x_142) ;  /* 0x00000000000c5947 */ /* 0x000fea0003800000 */
[----:B------:R-:W3:Y:S02]  /*40f0*/  LDG.E.U8 R97, desc[UR54][R2.64+0x68] ;  /* 0x0000683602617981 */ /* 0x000ee4000c1e1100 */
[----:B---3--:R-:W-:-:S05]  /*4100*/  PRMT R11, R97, 0x8880, RZ ;  /* 0x00008880610b7816 */ /* 0x008fca00000000ff */
[----:B------:R-:W-:-:S07]  /*4110*/  IMAD R0, R11, R88, RZ ;  /* 0x000000580b007224 */ /* 0x000fce00078e02ff */
.L_x_142:
[----:B------:R-:W-:Y:S05]  /*4120*/  BSYNC B1 ;  /* 0x0000000000017941 */ /* 0x000fea0003800000 */
.L_x_141:
[----:B---3--:R-:W-:Y:S01]  /*4130*/  @!P5 IMAD R11, R76, R23, R0 ;  /* 0x000000174c0bd224 */ /* 0x008fe200078e0200 */
[----:B------:R-:W-:Y:S04]  /*4140*/  BSSY B1, `(.L_x_143) ;  /* 0x0000006000017945 */ /* 0x000fe80003800000 */
[----:B------:R3:W-:Y:S01]  /*4150*/  @!P5 STG.E.U8 desc[UR54][R4.64+0x68], R11 ;  /* 0x0000680b0400d986 */ /* 0x0007e2000c101136 */
[----:B------:R-:W-:Y:S05]  /*4160*/  @P2 BRA `(.L_x_144) ;  /* 0x00000000000c2947 */ /* 0x000fea0003800000 */
[----:B------:R-:W3:Y:S02]  /*4170*/  LDG.E.U8 R97, desc[UR54][R2.64+0x69] ;  /* 0x0000693602617981 */ /* 0x000ee4000c1e1100 */
[----:B---3--:R-:W-:-:S05]  /*4180*/  PRMT R11, R97, 0x8880, RZ ;  /* 0x00008880610b7816 */ /* 0x008fca00000000ff */
[----:B------:R-:W-:-:S07]  /*4190*/  IMAD R0, R11, R88, RZ ;  /* 0x000000580b007224 */ /* 0x000fce00078e02ff */
.L_x_144:
[----:B------:R-:W-:Y:S05]  /*41a0*/  BSYNC B1 ;  /* 0x0000000000017941 */ /* 0x000fea0003800000 */
.L_x_143:
        /* <DEDUP_REMOVED lines=11> */
.L_x_146:
[----:B------:R-:W-:Y:S05]  /*4260*/  BSYNC B1 ;  /* 0x0000000000017941 */ /* 0x000fea0003800000 */
.L_x_145:
[----:B---3--:R-:W-:Y:S01]  /*4270*/  @!P4 IMAD R11, R78, R23, R0 ;  /* 0x000000174e0bc224 */ /* 0x008fe200078e0200 */
[----:B------:R-:W-:Y:S04]  /*4280*/  BSSY B1, `(.L_x_147) ;  /* 0x0000006000017945 */ /* 0x000fe80003800000 */
[----:B------:R3:W-:Y:S01]  /*4290*/  @!P4 STG.E.U8 desc[UR54][R6.64+0x68], R11 ;  /* 0x0000680b0600c986 */ /* 0x0007e2000c101136 */
[----:B------:R-:W-:Y:S05]  /*42a0*/  @P3 BRA `(.L_x_148) ;  /* 0x00000000000c3947 */ /* 0x000fea0003800000 */
[----:B------:R-:W3:Y:S02]  /*42b0*/  LDG.E.U8 R97, desc[UR54][R8.64+0x69] ;  /* 0x0000693608617981 */ /* 0x000ee4000c1e1100 */
[----:B---3--:R-:W-:-:S05]  /*42c0*/  PRMT R11, R97, 0x8880, RZ ;  /* 0x00008880610b7816 */ /* 0x008fca00000000ff */
[----:B------:R-:W-:-:S07]  /*42d0*/  IMAD R0, R11, R88, RZ ;  /* 0x000000580b007224 */ /* 0x000fce00078e02ff */
.L_x_148:
[----:B------:R-:W-:Y:S05]  /*42e0*/  BSYNC B1 ;  /* 0x0000000000017941 */ /* 0x000fea0003800000 */
.L_x_147:
[----:B------:R-:W-:Y:S01]  /*42f0*/  @!P3 IMAD R79, R79, R23, R0 ;  /* 0x000000174f4fb224 */ /* 0x000fe200078e0200 */
[----:B------:R-:W-:Y:S04]  /*4300*/  BSSY B1, `(.L_x_149) ;  /* 0x0000006000017945 */ /* 0x000fe80003800000 */
[----:B------:R0:W-:Y:S01]  /*4310*/  @!P3 STG.E.U8 desc[UR54][R6.64+0x69], R79 ;  /* 0x0000694f0600b986 */ /* 0x0001e2000c101136 */
[----:B------:R-:W-:Y:S05]  /*4320*/  @P5 BRA `(.L_x_150) ;  /* 0x00000000000c5947 */ /* 0x000fea0003800000 */
[----:B------:R-:W3:Y:S02]  /*4330*/  LDG.E.U8 R97, desc[UR54][R2.64+0x70] ;  /* 0x0000703602617981 */ /* 0x000ee4000c1e1100 */
[----:B---3--:R-:W-:-:S05]  /*4340*/  PRMT R11, R97, 0x8880, RZ ;  /* 0x00008880610b7816 */ /* 0x008fca00000000ff */
[----:B------:R-:W-:-:S07]  /*4350*/  IMAD R0, R11, R88, RZ ;  /* 0x000000580b007224 */ /* 0x000fce00078e02ff */
.L_x_150:
[----:B------:R-:W-:Y:S05]  /*4360*/  BSYNC B1 ;  /* 0x0000000000017941 */ /* 0x000fea0003800000 */
.L_x_149:
[----:B---3--:R-:W-:Y:S01]  /*4370*/  @!P5 IMAD R11, R80, R23, R0 ;  /* 0x00000017500bd224 */ /* 0x008fe200078e0200 */
[----:B------:R-:W-:Y:S04]  /*4380*/  BSSY B1, `(.L_x_151) ;  /* 0x0000006000017945 */ /* 0x000fe80003800000 */
[----:B------:R3:W-:Y:S01]  /*4390*/  @!P5 STG.E.U8 desc[UR54][R4.64+0x70], R11 ;  /* 0x0000700b0400d986 */ /* 0x0007e2000c101136 */
[----:B------:R-:W-:Y:S05]  /*43a0*/  @P2 BRA `(.L_x_152) ;  /* 0x00000000000c2947 */ /* 0x000fea0003800000 */
[----:B------:R-:W3:Y:S02]  /*43b0*/  LDG.E.U8 R97, desc[UR54][R2.64+0x71] ;  /* 0x0000713602617981 */ /* 0x000ee4000c1e1100 */
[----:B---3--:R-:W-:-:S05]  /*43c0*/  PRMT R11, R97, 0x8880, RZ ;  /* 0x00008880610b7816 */ /* 0x008fca00000000ff */
[----:B------:R-:W-:-:S07]  /*43d0*/  IMAD R0, R11, R88, RZ ;  /* 0x000000580b007224 */ /* 0x000fce00078e02ff */
.L_x_152:
[----:B------:R-:W-:Y:S05]  /*43e0*/  BSYNC B1 ;  /* 0x0000000000017941 */ /* 0x000fea0003800000 */
.L_x_151:
[C---:B------:R-:W-:Y:S01]  /*43f0*/  ISETP.LT.OR P4, PT, R14.reuse, 0x71, !P0 ;  /* 0x000000710e00780c */ /* 0x040fe20004781670 */
[----:B------:R-:W-:Y:S01]  /*4400*/  @!P2 IMAD R81, R81, R23, R0 ;  /* 0x000000175151a224 */ /* 0x000fe200078e0200 */
[----:B------:R-:W-:Y:S01]  /*4410*/  BSSY B1, `(.L_x_153) ;  /* 0x000000a000017945 */ /* 0x000fe20003800000 */
[C---:B------:R-:W-:Y:S02]  /*4420*/  ISETP.LT.OR P3, PT, R14.reuse, 0x72, !P0 ;  /* 0x000000720e00780c */ /* 0x040fe40004761670 */
        /* <DEDUP_REMOVED lines=8> */
.L_x_154:
[----:B------:R-:W-:Y:S05]  /*44b0*/  BSYNC B1 ;  /* 0x0000000000017941 */ /* 0x000fea0003800000 */
.L_x_153:
[----:B---3--:R-:W-:Y:S01]  /*44c0*/  @!P4 IMAD R11, R82, R23, R0 ;  /* 0x00000017520bc224 */ /* 0x008fe200078e0200 */
[----:B------:R-:W-:Y:S04]  /*44d0*/  BSSY B1, `(.L_x_155) ;  /* 0x0000006000017945 */ /* 0x000fe80003800000 */
[----:B------:R3:W-:Y:S01]  /*44e0*/  @!P4 STG.E.U8 desc[UR54][R6.64+0x70], R11 ;  /* 0x0000700b0600c986 */ /* 0x0007e2000c101136 */
[----:B------:R-:W-:Y:S05]  /*44f0*/  @P3 BRA `(.L_x_156) ;  /* 0x00000000000c3947 */ /* 0x000fea0003800000 */
[----:B------:R-:W3:Y:S02]  /*4500*/  LDG.E.U8 R97, desc[UR54][R8.64+0x71] ;  /* 0x0000713608617981 */ /* 0x000ee4000c1e1100 */
[----:B---3--:R-:W-:-:S05]  /*4510*/  PRMT R11, R97, 0x8880, RZ ;  /* 0x00008880610b7816 */ /* 0x008fca00000000ff */
[----:B------:R-:W-:-:S07]  /*4520*/  IMAD R0, R11, R88, RZ ;  /* 0x000000580b007224 */ /* 0x000fce00078e02ff */
.L_x_156:
[----:B------:R-:W-:Y:S05]  /*4530*/  BSYNC B1 ;  /* 0x0000000000017941 */ /* 0x000fea0003800000 */
.L_x_155:
[----:B------:R-:W-:Y:S01]  /*4540*/  @!P3 IMAD R83, R83, R23, R0 ;  /* 0x000000175353b224 */ /* 0x000fe200078e0200 */
[----:B------:R-:W-:Y:S04]  /*4550*/  BSSY B1, `(.L_x_157) ;  /* 0x0000006000017945 */ /* 0x000fe80003800000 */
[----:B------:R0:W-:Y:S01]  /*4560*/  @!P3 STG.E.U8 desc[UR54][R6.64+0x71], R83 ;  /* 0x000071530600b986 */ /* 0x0001e2000c101136 */
[----:B------:R-:W-:Y:S05]  /*4570*/  @P2 BRA `(.L_x_158) ;  /* 0x00000000000c2947 */ /* 0x000fea0003800000 */
[----:B------:R-:W3:Y:S02]  /*4580*/  LDG.E.U8 R97, desc[UR54][R2.64+0x78] ;  /* 0x0000783602617981 */ /* 0x000ee4000c1e1100 */
[----:B---3--:R-:W-:-:S05]  /*4590*/  PRMT R11, R97, 0x8880, RZ ;  /* 0x00008880610b7816 */ /* 0x008fca00000000ff */
[----:B------:R-:W-:-:S07]  /*45a0*/  IMAD R0, R11, R88, RZ ;  /* 0x000000580b007224 */ /* 0x000fce00078e02ff */
.L_x_158:
[----:B------:R-:W-:Y:S05]  /*45b0*/  BSYNC B1 ;  /* 0x0000000000017941 */ /* 0x000fea0003800000 */
.L_x_157:
[----:B---3--:R-:W-:Y:S01]  /*45c0*/  @!P2 IMAD R11, R84, R23, R0 ;  /* 0x00000017540ba224 */ /* 0x008fe200078e0200 */
[----:B------:R-:W-:Y:S04]  /*45d0*/  BSSY B1, `(.L_x_159) ;  /* 0x0000006000017945 */ /* 0x000fe80003800000 */
[----:B------:R3:W-:Y:S01]  /*45e0*/  @!P2 STG.E.U8 desc[UR54][R4.64+0x78], R11 ;  /* 0x0000780b0400a986 */ /* 0x0007e2000c101136 */
[----:B------:R-:W-:Y:S05]  /*45f0*/  @P1 BRA `(.L_x_160) ;  /* 0x00000000000c1947 */ /* 0x000fea0003800000 */
[----:B------:R-:W3:Y:S02]  /*4600*/  LDG.E.U8 R97, desc[UR54][R2.64+0x79] ;  /* 0x0000793602617981 */ /* 0x000ee4000c1e1100 */
[----:B---3--:R-:W-:-:S05]  /*4610*/  PRMT R11, R97, 0x8880, RZ ;  /* 0x00008880610b7816 */ /* 0x008fca00000000ff */
[----:B------:R-:W-:-:S07]  /*4620*/  IMAD R0, R11, R88, RZ ;  /* 0x000000580b007224 */ /* 0x000fce00078e02ff */
.L_x_160:
[----:B------:R-:W-:Y:S05]  /*4630*/  BSYNC B1 ;  /* 0x0000000000017941 */ /* 0x000fea0003800000 */
.L_x_159:
[----:B------:R-:W-:Y:S01]  /*4640*/  @!P1 IMAD R85, R85, R23, R0 ;  /* 0x0000001755559224 */ /* 0x000fe200078e0200 */
[----:B------:R-:W-:Y:S04]  /*4650*/  BSSY B1, `(.L_x_161) ;  /* 0x0000006000017945 */ /* 0x000fe80003800000 */
[----:B------:R0:W-:Y:S01]  /*4660*/  @!P1 STG.E.U8 desc[UR54][R4.64+0x79], R85 ;  /* 0x0000795504009986 */ /* 0x0001e2000c101136 */
[----:B------:R-:W-:Y:S05]  /*4670*/  @P5 BRA `(.L_x_162) ;  /* 0x00000000000c5947 */ /* 0x000fea0003800000 */
[----:B------:R-:W0:Y:S02]  /*4680*/  LDG.E.U8 R97, desc[UR54][R8.64+0x78] ;  /* 0x0000783608617981 */ /* 0x000e24000c1e1100 */
[----:B0-----:R-:W-:-:S05]  /*4690*/  PRMT R3, R97, 0x8880, RZ ;  /* 0x0000888061037816 */ /* 0x001fca00000000ff */
[----:B------:R-:W-:-:S07]  /*46a0*/  IMAD R0, R3, R88, RZ ;  /* 0x0000005803007224 */ /* 0x000fce00078e02ff */
.L_x_162:
[----:B------:R-:W-:Y:S05]  /*46b0*/  BSYNC B1 ;  /* 0x0000000000017941 */ /* 0x000fea0003800000 */
.L_x_161:
[----:B0-----:R-:W-:Y:S01]  /*46c0*/  @!P5 IMAD R3, R86, R23, R0 ;  /* 0x000000175603d224 */ /* 0x001fe200078e0200 */
[----:B------:R-:W-:Y:S01]  /*46d0*/  ISETP.LT.OR P0, PT, R14, 0x7a, !P0 ;  /* 0x0000007a0e00780c */ /* 0x000fe20004701670 */
[----:B------:R-:W-:Y:S03]  /*46e0*/  BSSY B1, `(.L_x_163) ;  /* 0x0000006000017945 */ /* 0x000fe60003800000 */
[----:B------:R0:W-:Y:S09]  /*46f0*/  @!P5 STG.E.U8 desc[UR54][R6.64+0x78], R3 ;  /* 0x000078030600d986 */ /* 0x0001f2000c101136 */
[----:B------:R-:W-:Y:S05]  /*4700*/  @P0 BRA `(.L_x_164) ;  /* 0x00000000000c0947 */ /* 0x000fea0003800000 */
[----:B------:R-:W0:Y:S02]  /*4710*/  LDG.E.U8 R97, desc[UR54][R8.64+0x79] ;  /* 0x0000793608617981 */ /* 0x000e24000c1e1100 */
[----:B0-----:R-:W-:-:S05]  /*4720*/  PRMT R3, R97, 0x8880, RZ ;  /* 0x0000888061037816 */ /* 0x001fca00000000ff */
[----:B------:R-:W-:-:S07]  /*4730*/  IMAD R0, R3, R88, RZ ;  /* 0x0000005803007224 */ /* 0x000fce00078e02ff */
.L_x_164:
[----:B------:R-:W-:Y:S05]  /*4740*/  BSYNC B1 ;  /* 0x0000000000017941 */ /* 0x000fea0003800000 */
.L_x_163:
[----:B------:R-:W-:Y:S01]  /*4750*/  IMAD R87, R87, R23, R0 ;  /* 0x0000001757577224 */ /* 0x000fe200078e0200 */
[----:B------:R-:W-:Y:S06]  /*4760*/  @P0 BRA `(.L_x_165) ;  /* 0x0000000c00100947 */ /* 0x000fec0003800000 */
[----:B------:R0:W-:Y:S01]  /*4770*/  STG.E.U8 desc[UR54][R6.64+0x79], R87 ;  /* 0x0000795706007986 */ /* 0x0001e2000c101136 */
[----:B------:R-:W-:Y:S05]  /*4780*/  BRA `(.L_x_165) ;  /* 0x0000000c00087947 */ /* 0x000fea0003800000 */
.L_x_36:
[C---:B------:R-:W-:Y:S02]  /*4790*/  ISETP.GE.AND P1, PT, R101.reuse, 0x1, PT ;  /* 0x000000016500780c */ /* 0x040fe40003f26270 */
[----:B------:R-:W-:Y:S02]  /*47a0*/  ISETP.GE.AND P0, PT, R101, 0x9, PT ;  /* 0x000000096500780c */ /* 0x000fe40003f06270 */
[C---:B------:R-:W-:Y:S02]  /*47b0*/  ISETP.LT.OR P4, PT, R14.reuse, 0x1, !P1 ;  /* 0x000000010e00780c */ /* 0x040fe40004f81670 */
[C---:B------:R-:W-:Y:S02]  /*47c0*/  ISETP.LT.OR P3, PT, R14.reuse, 0x2, !P1 ;  /* 0x000000020e00780c */ /* 0x040fe40004f61670 */
[C---:B------:R-:W-:Y:S02]  /*47d0*/  ISETP.LT.OR P2, PT, R14.reuse, 0x1, !P0 ;  /* 0x000000010e00780c */ /* 0x040fe40004741670 */
[----:B------:R-:W-:-:S07]  /*47e0*/  ISETP.LT.OR P5, PT, R14, 0x2, !P0 ;  /* 0x000000020e00780c */ /* 0x000fce00047a1670 */
[-C--:B------:R-:W-:Y:S02]  /*47f0*/  @!P4 IMAD R3, R24, R23.reuse, RZ ;  /* 0x000000171803c224 */ /* 0x080fe400078e02ff */
[-C--:B------:R-:W-:Y:S02]  /*4800*/  @!P3 IMAD R25, R25, R23.reuse, RZ ;  /* 0x000000171919b224 */ /* 0x080fe400078e02ff */
[-C--:B------:R-:W-:Y:S01]  /*4810*/  @!P2 IMAD R9, R26, R23.reuse, RZ ;  /* 0x000000171a09a224 */ /* 0x080fe200078e02ff */
[----:B------:R0:W-:Y:S01]  /*4820*/  @!P4 STG.E.U8 desc[UR54][R4.64], R3 ;  /* 0x000000030400c986 */ /* 0x0001e2000c101136 */
[C---:B------:R-:W-:Y:S01]  /*4830*/  ISETP.LT.OR P4, PT, R14.reuse, 0x9, !P1 ;  /* 0x000000090e00780c */ /* 0x040fe20004f81670 */
[----:B------:R-:W-:Y:S02]  /*4840*/  @!P5 IMAD R27, R27, R23, RZ ;  /* 0x000000171b1bd224 */ /* 0x000fe400078e02ff */
[----:B------:R-:W-:Y:S01]  /*4850*/  @!P3 STG.E.U8 desc[UR54][R4.64+0x1], R25 ;  /* 0x000001190400b986 */ /* 0x000fe2000c101136 */
[----:B------:R-:W-:-:S03]  /*4860*/  ISETP.LT.OR P3, PT, R14, 0xa, !P1 ;  /* 0x0000000a0e00780c */ /* 0x000fc60004f61670 */
[----:B------:R1:W-:Y:S01]  /*4870*/  @!P2 STG.E.U8 desc[UR54][R6.64], R9 ;  /* 0x000000090600a986 */ /* 0x0003e2000c101136 */
[----:B------:R-:W-:-:S03]  /*4880*/  ISETP.LT.OR P2, PT, R14, 0x9, !P0 ;  /* 0x000000090e00780c */ /* 0x000fc60004741670 */
[----:B------:R-:W-:Y:S01]  /*4890*/  @!P5 STG.E.U8 desc[UR54][R6.64+0x1], R27 ;  /* 0x0000011b0600d986 */ /* 0x000fe2000c101136 */
[----:B------:R-:W-:Y:S01]  /*48a0*/  ISETP.LT.OR P5, PT, R14, 0xa, !P0 ;  /* 0x0000000a0e00780c */ /* 0x000fe200047a1670 */
[----:B------:R-:W-:-:S04]  /*48b0*/  @!P4 IMAD R11, R28, R23, RZ ;  /* 0x000000171c0bc224 */ /* 0x000fc800078e02ff */
[-C--:B------:R-:W-:Y:S01]  /*48c0*/  @!P3 IMAD R29, R29, R23.reuse, RZ ;  /* 0x000000171d1db224 */ /* 0x080fe200078e02ff */
[----:B------:R-:W-:Y:S01]  /*48d0*/  @!P4 STG.E.U8 desc[UR54][R4.64+0x8], R11 ;  /* 0x0000080b0400c986 */ /* 0x000fe2000c101136 */
[----:B------:R-:W-:Y:S02]  /*48e0*/  ISETP.LT.OR P4, PT, R14, 0x11, !P1 ;  /* 0x000000110e00780c */ /* 0x000fe40004f81670 */
[-C--:B0-----:R-:W-:Y:S01]  /*48f0*/  @!P2 IMAD R3, R30, R23.reuse, RZ ;  /* 0x000000171e03a224 */ /* 0x081fe200078e02ff */
[----:B------:R-:W-:Y:S01]  /*4900*/  @!P3 STG.E.U8 desc[UR54][R4.64+0x9], R29 ;  /* 0x0000091d0400b986 */ /* 0x000fe2000c101136 */
[C---:B------:R-:W-:Y:S02]  /*4910*/  ISETP.LT.OR P3, PT, R14.reuse, 0x12, !P1 ;  /* 0x000000120e00780c */ /* 0x040fe40004f61670 */
[----:B------:R-:W-:Y:S01]  /*4920*/  @!P5 IMAD R31, R31, R23, RZ ;  /* 0x000000171f1fd224 */ /* 0x000fe200078e02ff */
[----:B------:R0:W-:Y:S01]  /*4930*/  @!P2 STG.E.U8 desc[UR54][R6.64+0x8], R3 ;  /* 0x000008030600a986 */ /* 0x0001e2000c101136 */
[----:B------:R-:W-:-:S03]  /*4940*/  ISETP.LT.OR P2, PT, R14, 0x11, !P0 ;  /* 0x000000110e00780c */ /* 0x000fc60004741670 */
[----:B------:R-:W-:Y:S01]  /*4950*/  @!P5 STG.E.U8 desc[UR54][R6.64+0x9], R31 ;  /* 0x0000091f0600d986 */ /* 0x000fe2000c101136 */
[----:B------:R-:W-:Y:S01]  /*4960*/  ISETP.LT.OR P5, PT, R14, 0x12, !P0 ;  /* 0x000000120e00780c */ /* 0x000fe200047a1670 */
[----:B-1----:R-:W-:-:S04]  /*4970*/  @!P4 IMAD R9, R32, R23, RZ ;  /* 0x000000172009c224 */ /* 0x002fc800078e02ff */
        /* <DEDUP_REMOVED lines=109> */
[----:B------:R1:W-:Y:S01]  /*5050*/  @!P4 STG.E.U8 desc[UR54][R4.64+0x58], R11 ;  /* 0x0000580b0400c986 */ /* 0x0003e2000c101136 */
        /* <DEDUP_REMOVED lines=13> */
[-C--:B-1----:R-:W-:Y:S01]  /*5130*/  @!P2 IMAD R11, R74, R23.reuse, RZ ;  /* 0x000000174a0ba224 */ /* 0x082fe200078e02ff */
[----:B------:R-:W-:Y:S01]  /*5140*/  @!P3 STG.E.U8 desc[UR54][R4.64+0x61], R73 ;  /* 0x000061490400b986 */ /* 0x000fe2000c101136 */
[C---:B------:R-:W-:Y:S02]  /*5150*/  ISETP.LT.OR P3, PT, R14.reuse, 0x6a, !P1 ;  /* 0x0000006a0e00780c */ /* 0x040fe40004f61670 */
[----:B------:R-:W-:Y:S01]  /*5160*/  @!P5 IMAD R75, R75, R23, RZ ;  /* 0x000000174b4bd224 */ /* 0x000fe200078e02ff */
[----:B------:R1:W-:Y:S01]  /*5170*/  @!P2 STG.E.U8 desc[UR54][R6.64+0x60], R11 ;  /* 0x0000600b0600a986 */ /* 0x0003e2000c101136 */
[----:B------:R-:W-:-:S03]  /*5180*/  ISETP.LT.OR P2, PT, R14, 0x69, !P0 ;  /* 0x000000690e00780c */ /* 0x000fc60004741670 */
[----:B------:R-:W-:Y:S01]  /*5190*/  @!P5 STG.E.U8 desc[UR54][R6.64+0x61], R75 ;  /* 0x0000614b0600d986 */ /* 0x000fe2000c101136 */
[----:B------:R-:W-:Y:S01]  /*51a0*/  ISETP.LT.OR P5, PT, R14, 0x6a, !P0 ;  /* 0x0000006a0e00780c */ /* 0x000fe200047a1670 */
[----:B0-----:R-:W-:-:S04]  /*51b0*/  @!P4 IMAD R3, R76, R23, RZ ;  /* 0x000000174c03c224 */ /* 0x001fc800078e02ff */
[-C--:B------:R-:W-:Y:S01]  /*51c0*/  @!P3 IMAD R77, R77, R23.reuse, RZ ;  /* 0x000000174d4db224 */ /* 0x080fe200078e02ff */
[----:B------:R0:W-:Y:S01]  /*51d0*/  @!P4 STG.E.U8 desc[UR54][R4.64+0x68], R3 ;  /* 0x000068030400c986 */ /* 0x0001e2000c101136 */
[----:B------:R-:W-:Y:S02]  /*51e0*/  ISETP.LT.OR P4, PT, R14, 0x72, !P1 ;  /* 0x000000720e00780c */ /* 0x000fe40004f81670 */
[-C--:B--2---:R-:W-:Y:S01]  /*51f0*/  @!P2 IMAD R9, R78, R23.reuse, RZ ;  /* 0x000000174e09a224 */ /* 0x084fe200078e02ff */
[----:B------:R-:W-:Y:S01]  /*5200*/  @!P3 STG.E.U8 desc[UR54][R4.64+0x69], R77 ;  /* 0x0000694d0400b986 */ /* 0x000fe2000c101136 */
[C---:B------:R-:W-:Y:S02]  /*5210*/  ISETP.LT.OR P3, PT, R14.reuse, 0x71, !P1 ;  /* 0x000000710e00780c */ /* 0x040fe40004f61670 */
[----:B------:R-:W-:Y:S01]  /*5220*/  @!P5 IMAD R79, R79, R23, RZ ;  /* 0x000000174f4fd224 */ /* 0x000fe200078e02ff */
[----:B------:R-:W-:Y:S01]  /*5230*/  @!P2 STG.E.U8 desc[UR54][R6.64+0x68], R9 ;  /* 0x000068090600a986 */ /* 0x000fe2000c101136 */
[----:B------:R-:W-:-:S03]  /*5240*/  ISETP.LT.OR P2, PT, R14, 0x71, !P0 ;  /* 0x000000710e00780c */ /* 0x000fc60004741670 */
[----:B------:R-:W-:Y:S01]  /*5250*/  @!P5 STG.E.U8 desc[UR54][R6.64+0x69], R79 ;  /* 0x0000694f0600d986 */ /* 0x000fe2000c101136 */
[----:B------:R-:W-:Y:S01]  /*5260*/  ISETP.LT.OR P5, PT, R14, 0x79, !P0 ;  /* 0x000000790e00780c */ /* 0x000fe200047a1670 */
[----:B------:R-:W-:-:S04]  /*5270*/  @!P4 IMAD R81, R81, R23, RZ ;  /* 0x000000175151c224 */ /* 0x000fc800078e02ff */
[-C--:B-1----:R-:W-:Y:S01]  /*5280*/  @!P3 IMAD R11, R80, R23.reuse, RZ ;  /* 0x00000017500bb224 */ /* 0x082fe200078e02ff */
[----:B------:R-:W-:Y:S01]  /*5290*/  @!P4 STG.E.U8 desc[UR54][R4.64+0x71], R81 ;  /* 0x000071510400c986 */ /* 0x000fe2000c101136 */
[C---:B------:R-:W-:Y:S02]  /*52a0*/  ISETP.LT.OR P4, PT, R14.reuse, 0x72, !P0 ;  /* 0x000000720e00780c */ /* 0x040fe40004781670 */
[C---:B------:R-:W-:Y:S01]  /*52b0*/  ISETP.LT.OR P0, PT, R14.reuse, 0x7a, !P0 ;  /* 0x0000007a0e00780c */ /* 0x040fe20004701670 */
[----:B------:R1:W-:Y:S01]  /*52c0*/  @!P3 STG.E.U8 desc[UR54][R4.64+0x70], R11 ;  /* 0x0000700b0400b986 */ /* 0x0003e2000c101136 */
[----:B------:R-:W-:Y:S01]  /*52d0*/  ISETP.LT.OR P3, PT, R14, 0x79, !P1 ;  /* 0x000000790e00780c */ /* 0x000fe20004f61670 */
[----:B0-----:R-:W-:Y:S01]  /*52e0*/  @!P2 IMAD R3, R82, R23, RZ ;  /* 0x000000175203a224 */ /* 0x001fe200078e02ff */
[----:B------:R-:W-:-:S04]  /*52f0*/  ISETP.LT.OR P1, PT, R14, 0x7a, !P1 ;  /* 0x0000007a0e00780c */ /* 0x000fc80004f21670 */
[----:B------:R0:W-:Y:S03]  /*5300*/  @!P2 STG.E.U8 desc[UR54][R6.64+0x70], R3 ;  /* 0x000070030600a986 */ /* 0x0001e6000c101136 */
[-C--:B------:R-:W-:Y:S02]  /*5310*/  @!P4 IMAD R83, R83, R23.reuse, RZ ;  /* 0x000000175353c224 */ /* 0x080fe400078e02ff */
[-C--:B-1----:R-:W-:Y:S02]  /*5320*/  @!P5 IMAD R11, R86, R23.reuse, RZ ;  /* 0x00000017560bd224 */ /* 0x082fe400078e02ff */
[-C--:B------:R-:W-:Y:S01]  /*5330*/  @!P3 IMAD R9, R84, R23.reuse, RZ ;  /* 0x000000175409b224 */ /* 0x080fe200078e02ff */
[----:B------:R0:W-:Y:S01]  /*5340*/  @!P4 STG.E.U8 desc[UR54][R6.64+0x71], R83 ;  /* 0x000071530600c986 */ /* 0x0001e2000c101136 */
[-C--:B------:R-:W-:Y:S02]  /*5350*/  @!P1 IMAD R85, R85, R23.reuse, RZ ;  /* 0x0000001755559224 */ /* 0x080fe400078e02ff */
[----:B------:R-:W-:Y:S01]  /*5360*/  @!P0 IMAD R87, R87, R23, RZ ;  /* 0x0000001757578224 */ /* 0x000fe200078e02ff */
[----:B------:R0:W-:Y:S04]  /*5370*/  @!P3 STG.E.U8 desc[UR54][R4.64+0x78], R9 ;  /* 0x000078090400b986 */ /* 0x0001e8000c101136 */
[----:B------:R0:W-:Y:S04]  /*5380*/  @!P1 STG.E.U8 desc[UR54][R4.64+0x79], R85 ;  /* 0x0000795504009986 */ /* 0x0001e8000c101136 */
[----:B------:R0:W-:Y:S04]  /*5390*/  @!P5 STG.E.U8 desc[UR54][R6.64+0x78], R11 ;  /* 0x0000780b0600d986 */ /* 0x0001e8000c101136 */
[----:B------:R0:W-:Y:S02]  /*53a0*/  @!P0 STG.E.U8 desc[UR54][R6.64+0x79], R87 ;  /* 0x0000795706008986 */ /* 0x0001e4000c101136 */
.L_x_165:
[----:B------:R-:W-:Y:S05]  /*53b0*/  BSYNC B0 ;  /* 0x0000000000007941 */ /* 0x000fea0003800000 */
.L_x_35:
[----:B------:R-:W-:Y:S01]  /*53c0*/  IMAD.U32 R2, RZ, RZ, UR36 ;  /* 0x00000024ff027e24 */ /* 0x000fe2000f8e00ff */
[----:B------:R-:W-:Y:S01]  /*53d0*/  ULDC.64 UR4, c[0x0][0x650] ;  /* 0x0001940000047ab9 */ /* 0x000fe20000000a00 */
[----:B0-----:R-:W-:Y:S01]  /*53e0*/  IMAD.U32 R3, RZ, RZ, UR37 ;  /* 0x00000025ff037e24 */ /* 0x001fe2000f8e00ff */
[----:B------:R0:W-:Y:S01]  /*53f0*/  SYNCS.ARRIVE.TRANS64.A1T0 RZ, [R95+UR52], RZ ;  /* 0x000000ff5fff79a7 */ /* 0x0001e20008100034 */
[----:B------:R-:W-:Y:S01]  /*5400*/  PRMT R0, RZ, 0x7610, R0 ;  /* 0x00007610ff007816 */ /* 0x000fe20000000000 */
[----:B------:R-:W-:Y:S01]  /*5410*/  IMAD.MOV.U32 R19, RZ, RZ, -0x1 ;  /* 0xffffffffff137424 */ /* 0x000fe200078e00ff */
[----:B------:R-:W-:Y:S01]  /*5420*/  LEA R16, P0, R2, R16, 0x1 ;  /* 0x0000001002107211 */ /* 0x000fe200078008ff */
[----:B------:R-:W-:Y:S02]  /*5430*/  IMAD.MOV.U32 R18, RZ, RZ, -0x1 ;  /* 0xffffffffff127424 */ /* 0x000fe400078e00ff */
[----:B------:R-:W-:Y:S01]  /*5440*/  IMAD.MOV.U32 R2, RZ, RZ, -0x1 ;  /* 0xffffffffff027424 */ /* 0x000fe200078e00ff */
[----:B------:R-:W-:-:S02]  /*5450*/  IADD3.X R17, R17, UR51, RZ, P0, !PT ;  /* 0x0000003311117c10 */ /* 0x000fc400087fe4ff */
[----:B------:R-:W-:-:S04]  /*5460*/  ISETP.GE.U32.AND P0, PT, R16, UR4, PT ;  /* 0x0000000410007c0c */ /* 0x000fc8000bf06070 */
[----:B------:R-:W-:-:S13]  /*5470*/  ISETP.GE.U32.AND.EX P0, PT, R17, UR5, PT, P0 ;  /* 0x0000000511007c0c */ /* 0x000fda000bf06100 */
[----:B0-----:R-:W-:Y:S05]  /*5480*/  @P0 BRA `(.L_x_166) ;  /* 0x0000000400740947 */ /* 0x001fea0003800000 */
[----:B------:R-:W0:Y:S01]  /*5490*/  S2UR UR6, SR_CTAID.X ;  /* 0x00000000000679c3 */ /* 0x000e220000002500 */
[----:B------:R-:W-:Y:S01]  /*54a0*/  ULDC.64 UR4, c[0x0][0x628] ;  /* 0x00018a0000047ab9 */ /* 0x000fe20000000a00 */
[----:B------:R-:W-:Y:S01]  /*54b0*/  ULDC UR7, c[0x0][0x150] ;  /* 0x0000540000077ab9 */ /* 0x000fe20000000800 */
[----:B------:R-:W-:Y:S01]  /*54c0*/  ISETP.NE.U32.AND P0, PT, RZ, UR4, PT ;  /* 0x00000004ff007c0c */ /* 0x000fe2000bf05070 */
[----:B------:R-:W-:Y:S01]  /*54d0*/  ULDC UR15, c[0x0][0x630] ;  /* 0x00018c00000f7ab9 */ /* 0x000fe20000000800 */
[C---:B------:R-:W-:Y:S02]  /*54e0*/  R2UR UR16, R16.reuse ;  /* 0x00000000101072ca */ /* 0x040fe400000e0000 */
[----:B------:R-:W-:Y:S01]  /*54f0*/  ISETP.NE.AND.EX P0, PT, RZ, UR5, PT, P0 ;  /* 0x00000005ff007c0c */ /* 0x000fe2000bf05300 */
[----:B------:R-:W1:Y:S01]  /*5500*/  S2UR UR19, SR_CTAID.Y ;  /* 0x00000000001379c3 */ /* 0x000e620000002600 */
[----:B------:R-:W-:Y:S02]  /*5510*/  R2UR UR12, R16 ;  /* 0x00000000100c72ca */ /* 0x000fe400000e0000 */
[----:B------:R-:W-:-:S02]  /*5520*/  R2UR UR13, R17 ;  /* 0x00000000110d72ca */ /* 0x000fc400000e0000 */
[----:B0-----:R-:W-:-:S05]  /*5530*/  I2FP.F32.U32 R0, UR6 ;  /* 0x0000000600007c45 */ /* 0x001fca0008201000 */
[----:B------:R-:W-:Y:S01]  /*5540*/  FMUL R0, R0, UR7 ;  /* 0x0000000700007c20 */ /* 0x000fe20008400000 */
[----:B------:R-:W-:Y:S01]  /*5550*/  ULDC UR7, c[0x0][0x154] ;  /* 0x0000550000077ab9 */ /* 0x000fe20000000800 */
[----:B-1----:R-:W-:-:S04]  /*5560*/  I2FP.F32.U32 R2, UR19 ;  /* 0x0000001300027c45 */ /* 0x002fc80008201000 */
[----:B------:R-:W0:Y:S01]  /*5570*/  F2I.U32.TRUNC.NTZ R0, R0 ;  /* 0x0000000000007305 */ /* 0x000e22000020f000 */
[----:B------:R-:W-:Y:S01]  /*5580*/  FMUL R2, R2, UR7 ;  /* 0x0000000702027c20 */ /* 0x000fe20008400000 */
[----:B------:R-:W-:Y:S06]  /*5590*/  @!P0 BRA `(.L_x_167) ;  /* 0x0000000000308947 */ /* 0x000fec0003800000 */
        /* <DEDUP_REMOVED lines=12> */
.L_x_167:
[----:B------:R-:W-:Y:S01]  /*5660*/  USHF.R.U64 UR8, UR12, UR15, UR13 ;  /* 0x0000000f0c087299 */ /* 0x000fe2000800120d */
[----:B------:R-:W-:Y:S01]  /*5670*/  R2UR UR5, R17 ;  /* 0x00000000110572ca */ /* 0x000fe200000e0000 */
[----:B------:R-:W-:Y:S01]  /*5680*/  USHF.R.U32.HI UR4, URZ, UR15, UR13 ;  /* 0x0000000f3f047299 */ /* 0x000fe2000801160d */
[----:B------:R-:W1:Y:S01]  /*5690*/  F2I.U32.TRUNC.NTZ R2, R2 ;  /* 0x0000000200027305 */ /* 0x000e62000020f000 */
[----:B------:R-:W-:Y:S01]  /*56a0*/  UIADD3 UR9, UP0, URZ, -UR8, URZ ;  /* 0x800000083f097290 */ /* 0x000fe2000ff1e03f */
[----:B------:R-:W-:Y:S01]  /*56b0*/  ULDC.64 UR10, c[0x0][0x620] ;  /* 0x00018800000a7ab9 */ /* 0x000fe20000000a00 */
[----:B------:R-:W-:Y:S02]  /*56c0*/  ULDC UR12, c[0x0][0x144] ;  /* 0x00005100000c7ab9 */ /* 0x000fe40000000800 */
[----:B------:R-:W-:Y:S01]  /*56d0*/  UIADD3.X UR4, URZ, ~UR4, URZ, UP0, !UPT ;  /* 0x800000043f047290 */ /* 0x000fe200087fe43f */
[----:B------:R-:W-:Y:S01]  /*56e0*/  ULDC UR24, c[0x0][0x148] ;  /* 0x0000520000187ab9 */ /* 0x000fe20000000800 */
[----:B------:R-:W-:-:S02]  /*56f0*/  ULDC UR22, c[0x0][0x648] ;  /* 0x0001920000167ab9 */ /* 0x000fc40000000800 */
[----:B------:R-:W-:Y:S01]  /*5700*/  UIMAD UR7, UR4, UR10, URZ ;  /* 0x0000000a040772a4 */ /* 0x000fe2000f8e023f */
[----:B------:R-:W-:Y:S02]  /*5710*/  ULDC UR23, c[0x0][0x638] ;  /* 0x00018e0000177ab9 */ /* 0x000fe40000000800 */
[----:B------:R-:W-:Y:S01]  /*5720*/  UMOV UR4, UR16 ;  /* 0x0000001000047c82 */ /* 0x000fe20008000000 */
[----:B------:R-:W-:Y:S01]  /*5730*/  UIMAD UR7, UR9, UR11, UR7 ;  /* 0x0000000b090772a4 */ /* 0x000fe2000f8e0207 */
[----:B0-----:R-:W-:Y:S01]  /*5740*/  R2UR UR11, R0 ;  /* 0x00000000000b72ca */ /* 0x001fe200000e0000 */
[----:B------:R-:W-:Y:S01]  /*5750*/  UIMAD.WIDE.U32 UR4, UR9, UR10, UR4 ;  /* 0x0000000a090472a5 */ /* 0x000fe2000f8e0004 */
[----:B-1----:R-:W-:Y:S01]  /*5760*/  R2UR UR13, R2 ;  /* 0x00000000020d72ca */ /* 0x002fe200000e0000 */
[----:B------:R-:W-:Y:S01]  /*5770*/  ULDC UR16, c[0x0][0x608] ;  /* 0x0001820000107ab9 */ /* 0x000fe20000000800 */
[----:B------:R-:W-:Y:S01]  /*5780*/  ULDC UR10, c[0x0][0x618] ;  /* 0x00018600000a7ab9 */ /* 0x000fe20000000800 */
[----:B------:R-:W-:Y:S01]  /*5790*/  UIADD3 UR7, UR5, UR7, URZ ;  /* 0x0000000705077290 */ /* 0x000fe2000fffe03f */
[----:B------:R-:W-:-:S03]  /*57a0*/  ULDC UR9, c[0x0][0x600] ;  /* 0x0001800000097ab9 */ /* 0x000fc60000000800 */
[----:B------:R-:W-:Y:S02]  /*57b0*/  USHF.R.U64 UR14, UR4, UR10, UR7 ;  /* 0x0000000a040e7299 */ /* 0x000fe40008001207 */
[----:B------:R-:W-:Y:S01]  /*57c0*/  USHF.R.U32.HI UR7, URZ, UR10, UR7 ;  /* 0x0000000a3f077299 */ /* 0x000fe20008011607 */
[----:B------:R-:W-:Y:S02]  /*57d0*/  ULDC.64 UR4, c[0x0][0x640] ;  /* 0x0001900000047ab9 */ /* 0x000fe40000000a00 */
[----:B------:R-:W-:Y:S01]  /*57e0*/  ULDC UR10, c[0x0][0x658] ;  /* 0x00019600000a7ab9 */ /* 0x000fe20000000800 */
[----:B------:R-:W-:Y:S01]  /*57f0*/  ISETP.NE.U32.AND P0, PT, RZ, UR4, PT ;  /* 0x00000004ff007c0c */ /* 0x000fe2000bf05070 */
[----:B------:R-:W-:Y:S02]  /*5800*/  USHF.R.U64 UR17, UR14, UR16, UR7 ;  /* 0x000000100e117299 */ /* 0x000fe40008001207 */
[----:B------:R-:W-:Y:S01]  /*5810*/  USHF.R.U32.HI UR7, URZ, UR16, UR7 ;  /* 0x000000103f077299 */ /* 0x000fe20008011607 */
[----:B------:R-:W-:Y:S01]  /*5820*/  ISETP.NE.AND.EX P0, PT, RZ, UR5, PT, P0 ;  /* 0x00000005ff007c0c */ /* 0x000fe2000bf05300 */
[----:B------:R-:W-:-:S02]  /*5830*/  UIADD3 UR11, -UR11, URZ, URZ ;  /* 0x0000003f0b0b7290 */ /* 0x000fc4000fffe13f */
[----:B------:R-:W-:Y:S02]  /*5840*/  USHF.R.U64 UR16, UR17, UR10, UR7 ;  /* 0x0000000a11107299 */ /* 0x000fe40008001207 */
[----:B------:R-:W-:Y:S02]  /*5850*/  UIADD3 UR20, -UR13, URZ, URZ ;  /* 0x0000003f0d147290 */ /* 0x000fe4000fffe13f */
[----:B------:R-:W-:Y:S02]  /*5860*/  UIMAD UR21, UR12, UR11, UR6 ;  /* 0x0000000b0c1572a4 */ /* 0x000fe4000f8e0206 */
[----:B------:R-:W-:Y:S02]  /*5870*/  UIADD3 UR15, UR9, -0x1, URZ ;  /* 0xffffffff090f7890 */ /* 0x000fe4000fffe03f */
[----:B------:R-:W-:Y:S01]  /*5880*/  USHF.R.U32.HI UR13, URZ, UR10, UR7 ;  /* 0x0000000a3f0d7299 */ /* 0x000fe20008011607 */
[----:B------:R-:W-:Y:S01]  /*5890*/  UMOV UR12, UR16 ;  /* 0x00000010000c7c82 */ /* 0x000fe20008000000 */
[----:B------:R-:W-:Y:S10]  /*58a0*/  @!P0 BRA `(.L_x_168) ;  /* 0x0000000000288947 */ /* 0x000ff40003800000 */
        /* <DEDUP_REMOVED lines=10> */
.L_x_168:
[----:B------:R-:W-:Y:S01]  /*5950*/  UISETP.NE.AND UP0, UPT, UR48, URZ, UPT ;  /* 0x0000003f3000728c */ /* 0x000fe2000bf05270 */
[----:B------:R-:W-:Y:S01]  /*5960*/  IMAD.MOV.U32 R0, RZ, RZ, 0x1 ;  /* 0x00000001ff007424 */ /* 0x000fe200078e00ff */
[----:B------:R-:W-:Y:S01]  /*5970*/  USHF.R.U64 UR4, UR12, UR22, UR13 ;  /* 0x000000160c047299 */ /* 0x000fe2000800120d */
[----:B------:R-:W-:Y:S01]  /*5980*/  IMAD.U32 R2, RZ, RZ, UR8 ;  /* 0x00000008ff027e24 */ /* 0x000fe2000f8e00ff */
[----:B------:R-:W-:Y:S02]  /*5990*/  ULOP3.LUT UR17, UR17, UR42, URZ, 0xc0, !UPT ;  /* 0x0000002a11117292 */ /* 0x000fe4000f8ec03f */
[----:B------:R-:W-:Y:S02]  /*59a0*/  UIADD3 UR5, -UR4, URZ, URZ ;  /* 0x0000003f04057290 */ /* 0x000fe4000fffe13f */
[----:B------:R-:W-:Y:S02]  /*59b0*/  ULOP3.LUT UR15, UR14, UR15, URZ, 0xc0, !UPT ;  /* 0x0000000f0e0f7292 */ /* 0x000fe4000f8ec03f */
[----:B------:R-:W-:-:S02]  /*59c0*/  UIMAD UR4, UR39, UR4, UR17 ;  /* 0x00000004270472a4 */ /* 0x000fc4000f8e0211 */
[----:B------:R-:W-:Y:S02]  /*59d0*/  @UP0 UIMAD UR21, UR24, UR20, UR19 ;  /* 0x00000014181502a4 */ /* 0x000fe4000f8e0213 */
[----:B------:R-:W-:-:S03]  /*59e0*/  UIMAD UR16, UR5, UR23, UR16 ;  /* 0x00000017051072a4 */ /* 0x000fc6000f8e0210 */
[----:B------:R-:W-:Y:S01]  /*59f0*/  ULDC UR5, c[0x0][0x610] ;  /* 0x0001840000057ab9 */ /* 0x000fe20000000800 */
[----:B------:R-:W-:Y:S02]  /*5a00*/  UIMAD UR16, UR16, UR9, UR15 ;  /* 0x00000009101072a4 */ /* 0x000fe4000f8e020f */
[----:B------:R-:W-:-:S04]  /*5a10*/  UIMAD UR4, UR4, UR5, UR21 ;  /* 0x00000005040472a4 */ /* 0x000fc8000f8e0215 */
[----:B------:R-:W-:Y:S02]  /*5a20*/  USEL UR5, UR16, UR4, !UP0 ;  /* 0x0000000410057287 */ /* 0x000fe4000c000000 */
[----:B------:R-:W-:-:S04]  /*5a30*/  USEL UR4, UR4, UR16, !UP0 ;  /* 0x0000001004047287 */ /* 0x000fc8000c000000 */
[----:B------:R-:W-:Y:S02]  /*5a40*/  IMAD.U32 R18, RZ, RZ, UR5 ;  /* 0x00000005ff127e24 */ /* 0x000fe4000f8e00ff */
[----:B------:R-:W-:-:S07]  /*5a50*/  IMAD.U32 R19, RZ, RZ, UR4 ;  /* 0x00000004ff137e24 */ /* 0x000fce000f8e00ff */
.L_x_166:
[----:B------:R-:W-:Y:S02]  /*5a60*/  LOP3.LUT P0, RZ, R0, 0xff, RZ, 0xc0, !PT ;  /* 0x000000ff00ff7812 */ /* 0x000fe4000780c0ff */
[----:B------:R-:W-:-:S11]  /*5a70*/  LOP3.LUT R99, R99, 0x1, RZ, 0x3c, !PT ;  /* 0x0000000163637812 */ /* 0x000fd600078e3cff */
[----:B------:R-:W-:Y:S05]  /*5a80*/  @P0 BRA `(.L_x_169) ;  /* 0xffffffbc00600947 */ /* 0x000fea000383ffff */
[----:B------:R-:W-:Y:S05]  /*5a90*/  EXIT ;  /* 0x000000000000794d */ /* 0x000fea0003800000 */
.L_x_16:
[----:B------:R-:W-:-:S08]  /*5aa0*/  ISETP.NE.AND P0, PT, RZ, UR6, PT ;  /* 0x00000006ff007c0c */ /* 0x000fd0000bf05270 */
[----:B-----5:R-:W0:-:S00]  /*5ab0*/  USETMAXREG.DEALLOC.CTAPOOL 0x28 ;  /* 0x00000028000079c8 */ /* 0x020e0000080e0500 */
[----:B------:R-:W-:Y:S05]  /*5ac0*/  @P0 EXIT ;  /* 0x000000000000094d */ /* 0x000fea0003800000 */
[----:B0-----:R-:W-:Y:S01]  /*5ad0*/  LOP3.LUT P0, RZ, R0, 0xff, RZ, 0xc0, !PT ;  /* 0x000000ff00ff7812 */ /* 0x001fe2000780c0ff */
[----:B------:R-:W-:Y:S02]  /*5ae0*/  IMAD.MOV.U32 R0, RZ, RZ, 0x1 ;  /* 0x00000001ff007424 */ /* 0x000fe400078e00ff */
[----:B------:R-:W-:-:S10]  /*5af0*/  IMAD.MOV.U32 R8, RZ, RZ, RZ ;  /* 0x000000ffff087224 */ /* 0x000fd400078e00ff */
[----:B------:R-:W-:Y:S05]  /*5b00*/  @!P0 BRA `(.L_x_170) ;  /* 0x0000000c00388947 */ /* 0x000fea0003800000 */
[----:B------:R-:W0:Y:S01]  /*5b10*/  S2UR UR8, SR_CgaCtaId ;  /* 0x00000000000879c3 */ /* 0x000e220000008800 */
[----:B------:R-:W-:Y:S01]  /*5b20*/  LOP3.LUT P0, RZ, R3, 0x1f, RZ, 0xc0, !PT ;  /* 0x0000001f03ff7812 */ /* 0x000fe2000780c0ff */
[----:B------:R-:W-:Y:S01]  /*5b30*/  ULDC UR5, c[0x0][0x658] ;  /* 0x0001960000057ab9 */ /* 0x000fe20000000800 */
[----:B------:R-:W-:Y:S01]  /*5b40*/  UMOV UR6, 0xffffffff ;  /* 0xffffffff00067882 */ /* 0x000fe20000000000 */
[----:B------:R-:W-:Y:S01]  /*5b50*/  BSSY B0, `(.L_x_170) ;  /* 0x00000c9000007945 */ /* 0x000fe20003800000 */
[----:B------:R-:W-:Y:S01]  /*5b60*/  USHF.L.U32 UR6, UR6, UR5, URZ ;  /* 0x0000000506067299 */ /* 0x000fe2000800063f */
[C---:B------:R-:W-:Y:S01]  /*5b70*/  ISETP.NE.AND P3, PT, R4.reuse, RZ, PT ;  /* 0x000000ff0400720c */ /* 0x040fe20003f65270 */
[----:B------:R-:W-:Y:S01]  /*5b80*/  IMAD.MOV.U32 R10, RZ, RZ, 0x1 ;  /* 0x00000001ff0a7424 */ /* 0x000fe200078e00ff */
[----:B------:R-:W-:Y:S01]  /*5b90*/  ISETP.NE.OR P0, PT, R4, RZ, !P0 ;  /* 0x000000ff0400720c */ /* 0x000fe20004705670 */
[----:B------:R-:W-:Y:S01]  /*5ba0*/  IMAD.MOV.U32 R0, RZ, RZ, 0x1 ;  /* 0x00000001ff007424 */ /* 0x000fe200078e00ff */
[----:B------:R-:W-:Y:S01]  /*5bb0*/  ULDC UR4, c[0x0][0x600] ;  /* 0x0001800000047ab9 */ /* 0x000fe20000000800 */
[----:B------:R-:W-:Y:S01]  /*5bc0*/  IMAD.MOV.U32 R8, RZ, RZ, RZ ;  /* 0x000000ffff087224 */ /* 0x000fe200078e00ff */
[----:B------:R-:W-:Y:S01]  /*5bd0*/  UMOV UR7, 0x1 ;  /* 0x0000000100077882 */ /* 0x000fe20000000000 */
[----:B------:R-:W-:-:S02]  /*5be0*/  UIADD3 UR22, UR49, 0x1, URZ ;  /* 0x0000000131167890 */ /* 0x000fc4000fffe03f */
[----:B------:R-:W-:Y:S02]  /*5bf0*/  ULOP3.LUT UR23, UR46, 0x2, URZ, 0xfc, !UPT ;  /* 0x000000022e177892 */ /* 0x000fe4000f8efc3f */
[----:B------:R-:W-:Y:S02]  /*5c00*/  UIADD3 UR4, UR4, -0x1, URZ ;  /* 0xffffffff04047890 */ /* 0x000fe4000fffe03f */
[----:B------:R-:W-:Y:S02]  /*5c10*/  USHF.L.U32 UR5, UR7, UR5, URZ ;  /* 0x0000000507057299 */ /* 0x000fe4000800063f */
[----:B------:R-:W-:Y:S01]  /*5c20*/  ULOP3.LUT UR6, URZ, UR6, URZ, 0x33, !UPT ;  /* 0x000000063f067292 */ /* 0x000fe2000f8e333f */
[----:B------:R-:W-:Y:S01]  /*5c30*/  ULDC.64 UR20, c[0x0][0x198] ;  /* 0x0000660000147ab9 */ /* 0x000fe20000000a00 */
[----:B0-----:R-:W-:-:S05]  /*5c40*/  IMAD.U32 R12, RZ, RZ, UR8 ;  /* 0x00000008ff0c7e24 */ /* 0x001fca000f8e00ff */
[----:B------:R-:W-:-:S07]  /*5c50*/  LEA R9, R12, 0x180, 0xa ;  /* 0x000001800c097811 */ /* 0x000fce00078e50ff */
.L_x_182:
[----:B------:R-:W-:-:S03]  /*5c60*/  UMOV UR7, 0xffffffff ;  /* 0xffffffff00077882 */ /* 0x000fc60000000000 */
[----:B------:R-:W-:Y:S05]  /*5c70*/  BRA.DIV UR7, `(.L_x_171) ;  /* 0x0000000e07f47947 */ /* 0x000fea000b800000 */
[----:B------:R-:W-:-:S13]  /*5c80*/  ELECT P6, URZ, PT ;  /* 0x00000000003f782f */ /* 0x000fda00038c0000 */
.L_x_195:
[----:B------:R-:W0:Y:S01]  /*5c90*/  LDC R3, c[0x0][0x28c] ;  /* 0x0000a300ff037b82 */ /* 0x000e220000000800 */
[----:B------:R-:W-:Y:S01]  /*5ca0*/  BSSY B1, `(.L_x_172) ;  /* 0x000003c000017945 */ /* 0x000fe20003800000 */
[----:B0-----:R-:W-:-:S13]  /*5cb0*/  ISETP.LT.OR P6, PT, R3, 0x1, !P6 ;  /* 0x000000010300780c */ /* 0x001fda00077c1670 */
[----:B------:R-:W-:Y:S05]  /*5cc0*/  @P6 BRA `(.L_x_173) ;  /* 0x0000000000e46947 */ /* 0x000fea0003800000 */
[----:B------:R-:W-:Y:S02]  /*5cd0*/  IMAD R12, R19, 0x2, R12 ;  /* 0x00000002130c7824 */ /* 0x000fe400078e020c */
[----:B------:R-:W-:Y:S02]  /*5ce0*/  IMAD.SHL.U32 R18, R18, 0x80, RZ ;  /* 0x0000008012127824 */ /* 0x000fe400078e00ff */
[----:B------:R-:W-:Y:S02]  /*5cf0*/  IMAD.MOV.U32 R13, RZ, RZ, RZ ;  /* 0x000000ffff0d7224 */ /* 0x000fe400078e00ff */
[----:B------:R-:W-:Y:S02]  /*5d00*/  IMAD.U32 R15, RZ, RZ, UR22 ;  /* 0x00000016ff0f7e24 */ /* 0x000fe4000f8e00ff */
[----:B------:R-:W-:Y:S02]  /*5d10*/  IMAD.MOV.U32 R3, RZ, RZ, R0 ;  /* 0x000000ffff037224 */ /* 0x000fe400078e0000 */
[----:B------:R-:W-:-:S02]  /*5d20*/  IMAD.MOV.U32 R4, RZ, RZ, R8 ;  /* 0x000000ffff047224 */ /* 0x000fc400078e0008 */
[----:B------:R-:W-:-:S07]  /*5d30*/  IMAD.SHL.U32 R7, R12, 0x20, RZ ;  /* 0x000000200c077824 */ /* 0x000fce00078e00ff */
.L_x_177:
[----:B------:R-:W0:Y:S01]  /*5d40*/  S2UR UR7, SR_CgaCtaId ;  /* 0x00000000000779c3 */ /* 0x000e220000008800 */
[----:B------:R-:W-:-:S07]  /*5d50*/  MOV R5, 0x400 ;  /* 0x0000040000057802 */ /* 0x000fce0000000f00 */
[----:B------:R-:W1:Y:S01]  /*5d60*/  @!P3 LDC R6, c[0x0][0x500] ;  /* 0x00014000ff06bb82 */ /* 0x000e620000000800 */
[----:B0-----:R-:W-:-:S05]  /*5d70*/  IMAD.U32 R12, RZ, RZ, UR7 ;  /* 0x00000007ff0c7e24 */ /* 0x001fca000f8e00ff */
[----:B------:R-:W-:Y:S02]  /*5d80*/  LEA R11, R12, R5, 0x18 ;  /* 0x000000050c0b7211 */ /* 0x000fe400078ec0ff */
[----:B------:R-:W-:-:S03]  /*5d90*/  SHF.L.U32 R5, R3, 0x1f, RZ ;  /* 0x0000001f03057819 */ /* 0x000fc600000006ff */
[----:B------:R-:W-:-:S04]  /*5da0*/  IMAD R14, R4, 0x8, R11 ;  /* 0x00000008040e7824 */ /* 0x000fc800078e020b */
[----:B------:R-:W0:Y:S02]  /*5db0*/  SYNCS.PHASECHK.TRANS64.TRYWAIT P1, [R14+URZ+0x20], R5 ;  /* 0x000020050e0075a7 */ /* 0x000e24000802017f */
[----:B01----:R-:W-:Y:S05]  /*5dc0*/  @!P1 BRA `(.L_x_174) ;  /* 0x0000000c00c09947 */ /* 0x003fea0003800000 */
.L_x_196:
[----:B------:R-:W-:Y:S01]  /*5dd0*/  UPRMT UR7, UR23, 0x9910, URZ ;  /* 0x0000991017077896 */ /* 0x000fe2000800003f */
[----:B------:R1:W-:Y:S03]  /*5de0*/  @!P3 SYNCS.ARRIVE.TRANS64 RZ, [R14+URZ], R6 ;  /* 0x000000060effb9a7 */ /* 0x0003e6000800003f */
[----:B------:R-:W-:-:S06]  /*5df0*/  UISETP.NE.AND UP0, UPT, UR7, 0x2, UPT ;  /* 0x000000020700788c */ /* 0x000fcc000bf05270 */
[----:B------:R-:W-:-:S13]  /*5e00*/  PLOP3.LUT P1, PT, PT, PT, UP0, 0x80, 0x0 ;  /* 0x000000000000781c */ /* 0x000fda0003f2f008 */
[----:B-1----:R-:W-:Y:S05]  /*5e10*/  @P1 BRA `(.L_x_175) ;  /* 0x0000000000041947 */ /* 0x002fea0003800000 */
[----:B------:R-:W-:Y:S01]  /*5e20*/  BPT.TRAP 0x1 ;  /* 0x000000040000795c */ /* 0x000fe20000300000 */
.L_x_175:
[----:B------:R-:W-:Y:S05]  /*5e30*/  @P0 BRA `(.L_x_176) ;  /* 0x0000000000040947 */ /* 0x000fea0003800000 */
[----:B------:R-:W-:Y:S01]  /*5e40*/  BPT.TRAP 0x1 ;  /* 0x000000040000795c */ /* 0x000fe20000300000 */
.L_x_176:
[C---:B0-----:R-:W-:Y:S01]  /*5e50*/  IMAD R5, R4.reuse, 0x800, R9 ;  /* 0x0000080004057824 */ /* 0x041fe200078e0209 */
[----:B------:R-:W-:Y:S01]  /*5e60*/  R2UR UR8, R11 ;  /* 0x000000000b0872ca */ /* 0x000fe200000e0000 */
[----:B------:R-:W-:Y:S01]  /*5e70*/  IMAD R6, R4, 0x1000, R11 ;  /* 0x0000100004067824 */ /* 0x000fe200078e020b */
[----:B------:R-:W-:Y:S01]  /*5e80*/  R2UR UR13, R7 ;  /* 0x00000000070d72ca */ /* 0x000fe200000e0000 */
[----:B------:R-:W-:Y:S01]  /*5e90*/  VIADD R15, R15, 0xffffffff ;  /* 0xffffffff0f0f7836 */ /* 0x000fe20000000000 */
[----:B------:R-:W-:Y:S01]  /*5ea0*/  R2UR UR7, R5 ;  /* 0x00000000050772ca */ /* 0x000fe200000e0000 */
[----:B------:R-:W-:Y:S01]  /*5eb0*/  UIADD3 UR14, UP0, UR20, 0xf0, URZ ;  /* 0x000000f0140e7890 */ /* 0x000fe2000ff1e03f */
[----:B------:R-:W-:Y:S01]  /*5ec0*/  R2UR UR11, R6 ;  /* 0x00000000060b72ca */ /* 0x000fe200000e0000 */
[----:B------:R-:W-:Y:S01]  /*5ed0*/  UIADD3 UR24, UP1, UR20, 0x1f0, URZ ;  /* 0x000001f014187890 */ /* 0x000fe2000ff3e03f */
[----:B------:R-:W-:Y:S01]  /*5ee0*/  R2UR UR9, R14 ;  /* 0x000000000e0972ca */ /* 0x000fe200000e0000 */
[----:B------:R-:W-:Y:S01]  /*5ef0*/  UIADD3.X UR15, URZ, UR21, URZ, UP0, !UPT ;  /* 0x000000153f0f7290 */ /* 0x000fe200087fe43f */
[----:B------:R-:W-:Y:S01]  /*5f00*/  R2UR UR10, R13 ;  /* 0x000000000d0a72ca */ /* 0x000fe200000e0000 */
[----:B------:R-:W-:Y:S01]  /*5f10*/  VIADD R4, R4, 0x1 ;  /* 0x0000000104047836 */ /* 0x000fe20000000000 */
[----:B------:R-:W-:Y:S01]  /*5f20*/  R2UR UR12, R2 ;  /* 0x00000000020c72ca */ /* 0x000fe200000e0000 */
[----:B------:R-:W-:Y:S01]  /*5f30*/  UIADD3.X UR25, URZ, UR21, URZ, UP1, !UPT ;  /* 0x000000153f197290 */ /* 0x000fe20008ffe43f */
[----:B------:R-:W-:Y:S01]  /*5f40*/  R2UR UR18, R18 ;  /* 0x00000000121272ca */ /* 0x000fe200000e0000 */
[----:B------:R-:W-:Y:S01]  /*5f50*/  UMOV UR19, 0x30000 ;  /* 0x0003000000137882 */ /* 0x000fe20000000000 */
[----:B------:R-:W-:Y:S01]  /*5f60*/  ISETP.GT.AND P2, PT, R15, 0x1, PT ;  /* 0x000000010f00780c */ /* 0x000fe20003f44270 */
[----:B------:R-:W-:Y:S01]  /*5f70*/  UIADD3 UR8, UR8, UR7, URZ ;  /* 0x0000000708087290 */ /* 0x000fe2000fffe03f */
[----:B------:R-:W-:Y:S01]  /*5f80*/  ISETP.NE.AND P1, PT, R4, 0x4, PT ;  /* 0x000000040400780c */ /* 0x000fe20003f25270 */
[----:B------:R-:W-:Y:S01]  /*5f90*/  UIADD3 UR7, UR11, 0x2180, URZ ;  /* 0x000021800b077890 */ /* 0x000fe2000fffe03f */
[----:B------:R-:W-:Y:S01]  /*5fa0*/  VIADD R13, R13, 0x20 ;  /* 0x000000200d0d7836 */ /* 0x000fe20000000000 */
[----:B------:R-:W-:Y:S01]  /*5fb0*/  UMOV UR16, 0x0 ;  /* 0x0000000000107882 */ /* 0x000fe20000000000 */
[----:B------:R-:W-:Y:S01]  /*5fc0*/  UMOV UR17, 0x10000000 ;  /* 0x1000000000117882 */ /* 0x000fe20000000000 */
[----:B------:R-:W-:Y:S01]  /*5fd0*/  UMOV UR11, UR13 ;  /* 0x0000000d000b7c82 */ /* 0x000fe20008000000 */
[----:B------:R-:W-:-:S02]  /*5fe0*/  SEL R6, RZ, 0x1, P1 ;  /* 0x00000001ff067807 */ /* 0x000fc40000800000 */
[----:B------:R0:W-:Y:S01]  /*5ff0*/  UTMALDG.3D.MULTICAST [UR8], [UR14], UR19, desc[UR16] ;  /* 0x000010080e0073b4 */ /* 0x0001e20008011813 */
[----:B------:R-:W-:Y:S02]  /*6000*/  SEL R4, R4, RZ, P1 ;  /* 0x000000ff04047207 */ /* 0x000fe40000800000 */
[----:B------:R-:W-:Y:S01]  /*6010*/  LOP3.LUT R3, R3, R6, RZ, 0x3c, !PT ;  /* 0x0000000603037212 */ /* 0x000fe200078e3cff */
[----:B0-----:R-:W-:Y:S01]  /*6020*/  UMOV UR8, UR7 ;  /* 0x0000000700087c82 */ /* 0x001fe20008000000 */
[----:B------:R-:W-:Y:S02]  /*6030*/  UMOV UR11, UR18 ;  /* 0x00000012000b7c82 */ /* 0x000fe40008000000 */
[----:B------:R0:W-:Y:S02]  /*6040*/  UTMALDG.3D [UR8], [UR24], desc[UR16] ;  /* 0x00001008180075b4 */ /* 0x0001e40008011000 */
[----:B0-----:R-:W-:Y:S05]  /*6050*/  @P2 BRA `(.L_x_177) ;  /* 0xfffffffc00382947 */ /* 0x001fea000383ffff */
.L_x_173:
[----:B------:R-:W-:Y:S05]  /*6060*/  BSYNC B1 ;  /* 0x0000000000017941 */ /* 0x000fea0003800000 */
.L_x_172:
[----:B------:R-:W-:Y:S01]  /*6070*/  LOP3.LUT P4, RZ, R10, 0xff, RZ, 0xc0, !PT ;  /* 0x000000ff0aff7812 */ /* 0x000fe2000788c0ff */
[----:B------:R-:W-:Y:S01]  /*6080*/  VIADD R8, R8, UR49 ;  /* 0x0000003108087c36 */ /* 0x000fe20008000000 */
[----:B------:R-:W-:Y:S01]  /*6090*/  ULDC.64 UR8, c[0x0][0x650] ;  /* 0x0001940000087ab9 */ /* 0x000fe20000000a00 */
[----:B------:R-:W-:Y:S01]  /*60a0*/  IMAD.U32 R4, RZ, RZ, UR49 ;  /* 0x00000031ff047e24 */ /* 0x000fe2000f8e00ff */
[----:B------:R-:W-:Y:S01]  /*60b0*/  BSSY B1, `(.L_x_178) ;  /* 0x0000070000017945 */ /* 0x000fe20003800000 */
[----:B------:R-:W-:Y:S01]  /*60c0*/  IMAD.MOV.U32 R19, RZ, RZ, -0x1 ;  /* 0xffffffffff137424 */ /* 0x000fe200078e00ff */
[----:B------:R-:W-:Y:S01]  /*60d0*/  ISETP.GT.U32.AND P1, PT, R8, 0x3, PT ;  /* 0x000000030800780c */ /* 0x000fe20003f24070 */
[----:B------:R-:W-:Y:S01]  /*60e0*/  IMAD.MOV.U32 R18, RZ, RZ, -0x1 ;  /* 0xffffffffff127424 */ /* 0x000fe200078e00ff */
[----:B------:R-:W-:Y:S02]  /*60f0*/  SHF.R.U32.HI R2, RZ, 0x2, R8 ;  /* 0x00000002ff027819 */ /* 0x000fe40000011608 */
[----:B------:R-:W-:-:S02]  /*6100*/  ISETP.LT.U32.AND P1, PT, R4, 0x4, P1 ;  /* 0x000000040400780c */ /* 0x000fc40000f21070 */
[----:B------:R-:W-:Y:S01]  /*6110*/  LOP3.LUT R2, R2, 0x1, RZ, 0xc0, !PT ;  /* 0x0000000102027812 */ /* 0x000fe200078ec0ff */
[----:B------:R-:W0:Y:S01]  /*6120*/  @P4 S2R R12, SR_CgaCtaId ;  /* 0x00000000000c4919 */ /* 0x000e220000008800 */
[----:B------:R-:W-:Y:S02]  /*6130*/  @P4 MOV R3, 0x400 ;  /* 0x0000040000034802 */ /* 0x000fe40000000f00 */
[----:B------:R-:W-:Y:S02]  /*6140*/  ISETP.NE.U32.AND P2, PT, R2, 0x1, PT ;  /* 0x000000010200780c */ /* 0x000fe40003f45070 */
[----:B------:R-:W-:Y:S02]  /*6150*/  LOP3.LUT R8, R8, 0x3, RZ, 0xc0, !PT ;  /* 0x0000000308087812 */ /* 0x000fe400078ec0ff */
[----:B------:R-:W-:Y:S02]  /*6160*/  ISETP.GT.U32.AND P2, PT, R4, 0x3, !P2 ;  /* 0x000000030400780c */ /* 0x000fe40005744070 */
[----:B------:R-:W-:-:S02]  /*6170*/  PRMT R10, RZ, 0x7610, R10 ;  /* 0x00007610ff0a7816 */ /* 0x000fc4000000000a */
[----:B------:R-:W-:Y:S02]  /*6180*/  SEL R2, RZ, 0x1, !P2 ;  /* 0x00000001ff027807 */ /* 0x000fe40005000000 */
[----:B0-----:R-:W-:-:S04]  /*6190*/  @P4 LEA R3, R12, R3, 0x18 ;  /* 0x000000030c034211 */ /* 0x001fc800078ec0ff */
[----:B------:R0:W-:Y:S01]  /*61a0*/  @P4 SYNCS.ARRIVE.TRANS64.A1T0 RZ, [R3+URZ+0x78], RZ ;  /* 0x000078ff03ff49a7 */ /* 0x0001e2000810003f */
[----:B------:R-:W-:-:S04]  /*61b0*/  IADD3 R16, P4, R16, UR36, RZ ;  /* 0x0000002410107c10 */ /* 0x000fc8000ff9e0ff */
[----:B------:R-:W-:Y:S02]  /*61c0*/  IADD3.X R17, R17, UR47, RZ, P4, !PT ;  /* 0x0000002f11117c10 */ /* 0x000fe4000a7fe4ff */
[----:B------:R-:W-:Y:S02]  /*61d0*/  ISETP.GE.U32.AND P4, PT, R16, UR8, PT ;  /* 0x0000000810007c0c */ /* 0x000fe4000bf86070 */
[----:B0-----:R-:W-:Y:S02]  /*61e0*/  SEL R3, RZ, 0x1, !P1 ;  /* 0x00000001ff037807 */ /* 0x001fe40004800000 */
[----:B------:R-:W-:Y:S02]  /*61f0*/  ISETP.GE.U32.AND.EX P1, PT, R17, UR9, PT, P4 ;  /* 0x0000000911007c0c */ /* 0x000fe4000bf26140 */
[--C-:B------:R-:W-:Y:S01]  /*6200*/  LOP3.LUT R0, R2, R0, R3.reuse, 0x96, !PT ;  /* 0x0000000002007212 */ /* 0x100fe200078e9603 */
[----:B------:R-:W-:Y:S01]  /*6210*/  IMAD.MOV.U32 R2, RZ, RZ, -0x1 ;  /* 0xffffffffff027424 */ /* 0x000fe200078e00ff */
[----:B------:R-:W-:-:S09]  /*6220*/  PRMT R3, RZ, 0x7610, R3 ;  /* 0x00007610ff037816 */ /* 0x000fd20000000003 */
[----:B------:R-:W-:Y:S05]  /*6230*/  @P1 BRA `(.L_x_179) ;  /* 0x00000004005c1947 */ /* 0x000fea0003800000 */
[----:B------:R-:W0:Y:S01]  /*6240*/  S2UR UR7, SR_CTAID.X ;  /* 0x00000000000779c3 */ /* 0x000e220000002500 */
[----:B------:R-:W-:Y:S01]  /*6250*/  ULDC.64 UR8, c[0x0][0x628] ;  /* 0x00018a0000087ab9 */ /* 0x000fe20000000a00 */
[----:B------:R-:W-:Y:S01]  /*6260*/  ULDC UR10, c[0x0][0x150] ;  /* 0x00005400000a7ab9 */ /* 0x000fe20000000800 */
[----:B------:R-:W-:Y:S01]  /*6270*/  ISETP.NE.U32.AND P1, PT, RZ, UR8, PT ;  /* 0x00000008ff007c0c */ /* 0x000fe2000bf25070 */
[----:B------:R-:W-:Y:S01]  /*6280*/  ULDC UR11, c[0x0][0x630] ;  /* 0x00018c00000b7ab9 */ /* 0x000fe20000000800 */
[----:B------:R-:W-:Y:S01]  /*6290*/  ULDC UR13, c[0x0][0x154] ;  /* 0x00005500000d7ab9 */ /* 0x000fe20000000800 */
[----:B------:R-:W-:Y:S01]  /*62a0*/  IMAD.MOV.U32 R2, RZ, RZ, R16 ;  /* 0x000000ffff027224 */ /* 0x000fe200078e0010 */
[----:B------:R-:W-:Y:S01]  /*62b0*/  ISETP.NE.AND.EX P1, PT, RZ, UR9, PT, P1 ;  /* 0x00000009ff007c0c */ /* 0x000fe2000bf25310 */
[----:B------:R-:W1:Y:S01]  /*62c0*/  S2UR UR12, SR_CTAID.Y ;  /* 0x00000000000c79c3 */ /* 0x000e620000002600 */
[----:B0-----:R-:W-:-:S05]  /*62d0*/  I2FP.F32.U32 R3, UR7 ;  /* 0x0000000700037c45 */ /* 0x001fca0008201000 */
[----:B------:R-:W-:Y:S01]  /*62e0*/  FMUL R13, R3, UR10 ;  /* 0x0000000a030d7c20 */ /* 0x000fe20008400000 */
[----:B------:R-:W-:-:S05]  /*62f0*/  IMAD.MOV.U32 R3, RZ, RZ, R17 ;  /* 0x000000ffff037224 */ /* 0x000fca00078e0011 */
[----:B------:R-:W-:Y:S05]  /*6300*/  @!P1 BRA `(.L_x_180) ;  /* 0x0000000000289947 */ /* 0x000fea0003800000 */
[----:B------:R-:W-:Y:S02]  /*6310*/  ULDC UR10, c[0x0][0x634] ;  /* 0x00018d00000a7ab9 */ /* 0x000fe40000000800 */
[----:B------:R-:W-:-:S05]  /*6320*/  IADD3 R7, P1, R16, UR10, RZ ;  /* 0x0000000a10077c10 */ /* 0x000fca000ff3e0ff */
[----:B------:R-:W-:-:S04]  /*6330*/  IMAD.X R11, RZ, RZ, R17, P1 ;  /* 0x000000ffff0b7224 */ /* 0x000fc800008e0611 */
[----:B------:R-:W-:-:S04]  /*6340*/  IMAD.WIDE.U32 R4, R11, UR8, RZ ;  /* 0x000000080b047c25 */ /* 0x000fc8000f8e00ff */
[----:B------:R-:W-:-:S04]  /*6350*/  IMAD.WIDE.U32 R4, P1, R7, UR9, R4 ;  /* 0x0000000907047c25 */ /* 0x000fc8000f820004 */
[----:B------:R-:W-:-:S04]  /*6360*/  IMAD.WIDE.U32 R6, R7, UR8, RZ ;  /* 0x0000000807067c25 */ /* 0x000fc8000f8e00ff */
[----:B------:R-:W-:Y:S01]  /*6370*/  IMAD.X R3, RZ, RZ, RZ, P1 ;  /* 0x000000ffff037224 */ /* 0x000fe200008e06ff */
[----:B------:R-:W-:Y:S01]  /*6380*/  IADD3 RZ, P1, R7, R4, RZ ;  /* 0x0000000407ff7210 */ /* 0x000fe20007f3e0ff */
[----:B------:R-:W-:-:S04]  /*6390*/  IMAD.MOV.U32 R2, RZ, RZ, R5 ;  /* 0x000000ffff027224 */ /* 0x000fc800078e0005 */
[----:B------:R-:W-:-:S08]  /*63a0*/  IMAD.WIDE.U32.X R2, R11, UR9, R2, P1 ;  /* 0x000000090b027c25 */ /* 0x000fd000088e0402 */
.L_x_180:
[--C-:B------:R-:W-:Y:S01]  /*63b0*/  SHF.R.U64 R11, R2, UR11, R3.reuse ;  /* 0x0000000b020b7c19 */ /* 0x100fe20008001203 */
[----:B------:R-:W0:Y:S01]  /*63c0*/  F2I.U32.TRUNC.NTZ R13, R13 ;  /* 0x0000000d000d7305 */ /* 0x000e22000020f000 */
[----:B------:R-:W-:Y:S01]  /*63d0*/  SHF.R.U32.HI R2, RZ, UR11, R3 ;  /* 0x0000000bff027c19 */ /* 0x000fe20008011603 */
[----:B------:R-:W-:Y:S01]  /*63e0*/  ULDC.64 UR8, c[0x0][0x620] ;  /* 0x0001880000087ab9 */ /* 0x000fe20000000a00 */
[----:B------:R-:W-:Y:S01]  /*63f0*/  IADD3 R5, P1, RZ, -R11, RZ ;  /* 0x8000000bff057210 */ /* 0x000fe20007f3e0ff */
[----:B------:R-:W-:Y:S01]  /*6400*/  ULDC.64 UR14, c[0x0][0x640] ;  /* 0x00019000000e7ab9 */ /* 0x000fe20000000a00 */
[----:B-1----:R-:W-:Y:S01]  /*6410*/  I2FP.F32.U32 R4, UR12 ;  /* 0x0000000c00047c45 */ /* 0x002fe20008201000 */
[----:B------:R-:W-:Y:S02]  /*6420*/  ULDC UR11, c[0x0][0x658] ;  /* 0x00019600000b7ab9 */ /* 0x000fe40000000800 */
[----:B------:R-:W-:Y:S01]  /*6430*/  IMAD.X R2, RZ, RZ, ~R2, P1 ;  /* 0x000000ffff027224 */ /* 0x000fe200008e0e02 */
[----:B------:R-:W-:Y:S01]  /*6440*/  ISETP.NE.U32.AND P1, PT, RZ, UR14, PT ;  /* 0x0000000eff007c0c */ /* 0x000fe2000bf25070 */
[----:B------:R-:W-:Y:S01]  /*6450*/  FMUL R6, R4, UR13 ;  /* 0x0000000d04067c20 */ /* 0x000fe20008400000 */
[----:B------:R-:W-:Y:S01]  /*6460*/  ULDC UR13, c[0x0][0x648] ;  /* 0x00019200000d7ab9 */ /* 0x000fe20000000800 */
[----:B------:R-:W-:Y:S01]  /*6470*/  IMAD R4, R2, UR8, RZ ;  /* 0x0000000802047c24 */ /* 0x000fe2000f8e02ff */
[----:B------:R-:W-:Y:S01]  /*6480*/  ISETP.NE.AND.EX P1, PT, RZ, UR15, PT, P1 ;  /* 0x0000000fff007c0c */ /* 0x000fe2000bf25310 */
[----:B------:R-:W-:Y:S01]  /*6490*/  IMAD.WIDE.U32 R2, R5, UR8, R16 ;  /* 0x0000000805027c25 */ /* 0x000fe2000f8e0010 */
[----:B0-----:R-:W-:Y:S01]  /*64a0*/  R2UR UR8, R13 ;  /* 0x000000000d0872ca */ /* 0x001fe200000e0000 */
[----:B------:R-:W0:Y:S01]  /*64b0*/  F2I.U32.TRUNC.NTZ R6, R6 ;  /* 0x0000000600067305 */ /* 0x000e22000020f000 */
[----:B------:R-:W1:Y:S01]  /*64c0*/  LDC R13, c[0x0][0x610] ;  /* 0x00018400ff0d7b82 */ /* 0x000e620000000800 */
[----:B------:R-:W-:Y:S01]  /*64d0*/  IMAD R5, R5, UR9, R4 ;  /* 0x0000000905057c24 */ /* 0x000fe2000f8e0204 */
[----:B------:R-:W-:-:S03]  /*64e0*/  ULDC UR9, c[0x0][0x618] ;  /* 0x0001860000097ab9 */ /* 0x000fc60000000800 */
[----:B------:R-:W-:-:S05]  /*64f0*/  IMAD.IADD R3, R3, 0x1, R5 ;  /* 0x0000000103037824 */ /* 0x000fca00078e0205 */
[--C-:B------:R-:W-:Y:S02]  /*6500*/  SHF.R.U64 R14, R2, UR9, R3.reuse ;  /* 0x00000009020e7c19 */ /* 0x100fe40008001203 */
[----:B------:R-:W-:Y:S01]  /*6510*/  SHF.R.U32.HI R3, RZ, UR9, R3 ;  /* 0x00000009ff037c19 */ /* 0x000fe20008011603 */
[----:B------:R-:W-:Y:S01]  /*6520*/  ULDC UR9, c[0x0][0x608] ;  /* 0x0001820000097ab9 */ /* 0x000fe20000000800 */
[----:B0-----:R-:W-:Y:S02]  /*6530*/  R2UR UR10, R6 ;  /* 0x00000000060a72ca */ /* 0x001fe400000e0000 */
[--C-:B------:R-:W-:Y:S02]  /*6540*/  SHF.R.U64 R18, R14, UR9, R3.reuse ;  /* 0x000000090e127c19 */ /* 0x100fe40008001203 */
[----:B------:R-:W-:Y:S01]  /*6550*/  SHF.R.U32.HI R3, RZ, UR9, R3 ;  /* 0x00000009ff037c19 */ /* 0x000fe20008011603 */
[----:B------:R-:W-:-:S03]  /*6560*/  UIADD3 UR9, -UR8, URZ, URZ ;  /* 0x0000003f08097290 */ /* 0x000fc6000fffe13f */
[--C-:B------:R-:W-:Y:S01]  /*6570*/  SHF.R.U64 R20, R18, UR11, R3.reuse ;  /* 0x0000000b12147c19 */ /* 0x100fe20008001203 */
[----:B------:R-:W-:Y:S01]  /*6580*/  ULDC UR8, c[0x0][0x144] ;  /* 0x0000510000087ab9 */ /* 0x000fe20000000800 */
[----:B------:R-:W-:-:S03]  /*6590*/  SHF.R.U32.HI R3, RZ, UR11, R3 ;  /* 0x0000000bff037c19 */ /* 0x000fc60008011603 */
[----:B------:R-:W-:Y:S01]  /*65a0*/  IMAD.MOV.U32 R2, RZ, RZ, R20 ;  /* 0x000000ffff027224 */ /* 0x000fe200078e0014 */
[----:B------:R-:W-:Y:S06]  /*65b0*/  @!P1 BRA `(.L_x_181) ;  /* 0x0000000000289947 */ /* 0x000fec0003800000 */
        /* <DEDUP_REMOVED lines=10> */
.L_x_181:
[----:B------:R-:W-:Y:S01]  /*6660*/  UISETP.NE.AND UP0, UPT, UR48, URZ, UPT ;  /* 0x0000003f3000728c */ /* 0x000fe2000bf05270 */
[----:B------:R-:W-:Y:S01]  /*6670*/  SHF.R.U64 R3, R2, UR13, R3 ;  /* 0x0000000d02037c19 */ /* 0x000fe20008001203 */
[----:B------:R-:W-:Y:S01]  /*6680*/  UIADD3 UR10, -UR10, URZ, URZ ;  /* 0x0000003f0a0a7290 */ /* 0x000fe2000fffe13f */
[----:B------:R-:W-:Y:S01]  /*6690*/  LOP3.LUT R2, R18, UR6, RZ, 0xc0, !PT ;  /* 0x0000000612027c12 */ /* 0x000fe2000f8ec0ff */
[----:B------:R-:W-:Y:S02]  /*66a0*/  UIMAD UR7, UR8, UR9, UR7 ;  /* 0x00000009080772a4 */ /* 0x000fe4000f8e0207 */
[----:B------:R-:W-:Y:S01]  /*66b0*/  IMAD.MOV R5, RZ, RZ, -R3 ;  /* 0x000000ffff057224 */ /* 0x000fe200078e0a03 */
[----:B------:R-:W-:Y:S01]  /*66c0*/  ULDC UR8, c[0x0][0x148] ;  /* 0x0000520000087ab9 */ /* 0x000fe20000000800 */
[----:B------:R-:W-:Y:S01]  /*66d0*/  IMAD R4, R3, UR5, R2 ;  /* 0x0000000503047c24 */ /* 0x000fe2000f8e0202 */
[----:B------:R-:W-:Y:S02]  /*66e0*/  LOP3.LUT R3, R14, UR4, RZ, 0xc0, !PT ;  /* 0x000000040e037c12 */ /* 0x000fe4000f8ec0ff */
[----:B------:R-:W-:Y:S01]  /*66f0*/  @UP0 UIMAD UR7, UR8, UR10, UR12 ;  /* 0x0000000a080702a4 */ /* 0x000fe2000f8e020c */
[----:B------:R-:W-:-:S02]  /*6700*/  PLOP3.LUT P1, PT, PT, PT, UP0, 0x80, 0x0 ;  /* 0x000000000000781c */ /* 0x000fc40003f2f008 */
[----:B------:R-:W-:Y:S02]  /*6710*/  ULDC UR8, c[0x0][0x638] ;  /* 0x00018e0000087ab9 */ /* 0x000fe40000000800 */
[----:B------:R-:W-:Y:S02]  /*6720*/  IMAD R2, R5, UR8, R20 ;  /* 0x0000000805027c24 */ /* 0x000fe4000f8e0214 */
[----:B-1----:R-:W-:Y:S01]  /*6730*/  IMAD R13, R4, R13, UR7 ;  /* 0x00000007040d7e24 */ /* 0x002fe2000f8e020d */
[----:B------:R-:W-:Y:S01]  /*6740*/  ULDC UR7, c[0x0][0x600] ;  /* 0x0001800000077ab9 */ /* 0x000fe20000000800 */
[----:B------:R-:W-:Y:S02]  /*6750*/  IMAD.MOV.U32 R4, RZ, RZ, 0x1 ;  /* 0x00000001ff047424 */ /* 0x000fe400078e00ff */
[----:B------:R-:W-:-:S03]  /*6760*/  IMAD R2, R2, UR7, R3 ;  /* 0x0000000702027c24 */ /* 0x000fc6000f8e0203 */
[----:B------:R-:W-:Y:S02]  /*6770*/  PRMT R3, R4, 0x7610, R3 ;  /* 0x0000761004037816 */ /* 0x000fe40000000003 */
[----:B------:R-:W-:Y:S02]  /*6780*/  SEL R18, R2, R13, !P1 ;  /* 0x0000000d02127207 */ /* 0x000fe40004800000 */
[----:B------:R-:W-:Y:S01]  /*6790*/  SEL R19, R13, R2, !P1 ;  /* 0x000000020d137207 */ /* 0x000fe20004800000 */
[----:B------:R-:W-:-:S07]  /*67a0*/  IMAD.MOV.U32 R2, RZ, RZ, R11 ;  /* 0x000000ffff027224 */ /* 0x000fce00078e000b */
.L_x_179:
[----:B------:R-:W-:Y:S05]  /*67b0*/  BSYNC B1 ;  /* 0x0000000000017941 */ /* 0x000fea0003800000 */
.L_x_178:
[----:B------:R-:W-:-:S13]  /*67c0*/  LOP3.LUT P1, RZ, R3, 0xff, RZ, 0xc0, !PT ;  /* 0x000000ff03ff7812 */ /* 0x000fda000782c0ff */
[----:B------:R-:W-:Y:S05]  /*67d0*/  @P1 BRA `(.L_x_182) ;  /* 0xfffffff400201947 */ /* 0x000fea000383ffff */
[----:B------:R-:W-:Y:S05]  /*67e0*/  BSYNC B0 ;  /* 0x0000000000007941 */ /* 0x000fea0003800000 */
.L_x_170:
[----:B------:R-:W-:-:S03]  /*67f0*/  UMOV UR7, 0xffffffff ;  /* 0xffffffff00077882 */ /* 0x000fc60000000000 */
[----:B------:R-:W-:Y:S05]  /*6800*/  BRA.DIV UR7, `(.L_x_183) ;  /* 0x0000000607447947 */ /* 0x000fea000b800000 */
[----:B------:R-:W-:-:S13]  /*6810*/  ELECT P6, URZ, PT ;  /* 0x00000000003f782f */ /* 0x000fda00038c0000 */
.L_x_199:
[----:B------:R-:W-:Y:S04]  /*6820*/  BSSY B0, `(.L_x_184) ;  /* 0x000002c000007945 */ /* 0x000fe80003800000 */
[----:B------:R-:W-:Y:S05]  /*6830*/  @!P6 BRA `(.L_x_185) ;  /* 0x0000000000a8e947 */ /* 0x000fea0003800000 */
[----:B------:R-:W-:-:S04]  /*6840*/  ULOP3.LUT UR7, UR46, 0x2, URZ, 0xfc, !UPT ;  /* 0x000000022e077892 */ /* 0x000fc8000f8efc3f */
[----:B------:R-:W-:-:S06]  /*6850*/  UISETP.NE.AND UP0, UPT, UR7, 0x3, UPT ;  /* 0x000000030700788c */ /* 0x000fcc000bf05270 */
[----:B------:R-:W-:-:S13]  /*6860*/  PLOP3.LUT P0, PT, PT, PT, UP0, 0x80, 0x0 ;  /* 0x000000000000781c */ /* 0x000fda0003f0f008 */
[----:B------:R-:W-:Y:S05]  /*6870*/  @!P0 BRA `(.L_x_186) ;  /* 0x0000000000048947 */ /* 0x000fea0003800000 */
[----:B------:R-:W-:Y:S01]  /*6880*/  BPT.TRAP 0x1 ;  /* 0x000000040000795c */ /* 0x000fe20000300000 */
.L_x_186:
[----:B------:R-:W0:Y:S01]  /*6890*/  S2R R3, SR_CgaCtaId ;  /* 0x0000000000037919 */ /* 0x000e220000008800 */
[----:B------:R-:W-:-:S04]  /*68a0*/  MOV R2, 0x400 ;  /* 0x0000040000027802 */ /* 0x000fc80000000f00 */
[----:B0-----:R-:W-:Y:S02]  /*68b0*/  LEA R3, R3, R2, 0x18 ;  /* 0x0000000203037211 */ /* 0x001fe400078ec0ff */
[----:B------:R-:W-:-:S03]  /*68c0*/  SHF.L.U32 R2, R0, 0x1f, RZ ;  /* 0x0000001f00027819 */ /* 0x000fc600000006ff */
[----:B------:R-:W-:-:S04]  /*68d0*/  VIADD R3, R3, 0x20 ;  /* 0x0000002003037836 */ /* 0x000fc80000000000 */
[C---:B------:R-:W-:Y:S02]  /*68e0*/  IMAD R7, R8.reuse, 0x8, R3 ;  /* 0x0000000808077824 */ /* 0x040fe400078e0203 */
[----:B------:R-:W-:Y:S02]  /*68f0*/  VIADD R8, R8, 0x1 ;  /* 0x0000000108087836 */ /* 0x000fe40000000000 */
[----:B------:R-:W0:Y:S03]  /*6900*/  SYNCS.PHASECHK.TRANS64.TRYWAIT P0, [R7+URZ], R2 ;  /* 0x00000002070075a7 */ /* 0x000e26000800017f */
[----:B------:R-:W-:-:S04]  /*6910*/  ISETP.NE.AND P1, PT, R8, 0x4, PT ;  /* 0x000000040800780c */ /* 0x000fc80003f25270 */
[----:B------:R-:W-:Y:S02]  /*6920*/  SEL R5, RZ, 0x1, P1 ;  /* 0x00000001ff057807 */ /* 0x000fe40000800000 */
[----:B------:R-:W-:Y:S02]  /*6930*/  SEL R8, R8, RZ, P1 ;  /* 0x000000ff08087207 */ /* 0x000fe40000800000 */
[----:B------:R-:W-:-:S03]  /*6940*/  LOP3.LUT R5, R0, R5, RZ, 0x3c, !PT ;  /* 0x0000000500057212 */ /* 0x000fc600078e3cff */
[----:B------:R-:W-:Y:S01]  /*6950*/  IMAD R9, R8, 0x8, R3 ;  /* 0x0000000808097824 */ /* 0x000fe200078e0203 */
[----:B------:R-:W-:Y:S01]  /*6960*/  SHF.L.U32 R4, R5, 0x1f, RZ ;  /* 0x0000001f05047819 */ /* 0x000fe200000006ff */
[----:B0-----:R-:W-:Y:S06]  /*6970*/  @!P0 BRA `(.L_x_187) ;  /* 0x0000000400088947 */ /* 0x001fec0003800000 */
.L_x_200:
[----:B------:R-:W1:Y:S01]  /*6980*/  SYNCS.PHASECHK.TRANS64.TRYWAIT P0, [R9+URZ], R4 ;  /* 0x00000004090075a7 */ /* 0x000e62000800017f */
[----:B------:R-:W-:-:S05]  /*6990*/  VIADD R0, R8, 0x1 ;  /* 0x0000000108007836 */ /* 0x000fca0000000000 */
[----:B------:R-:W-:-:S04]  /*69a0*/  ISETP.NE.AND P1, PT, R0, 0x4, PT ;  /* 0x000000040000780c */ /* 0x000fc80003f25270 */
[----:B0-----:R-:W-:Y:S02]  /*69b0*/  SEL R2, RZ, 0x1, P1 ;  /* 0x00000001ff027807 */ /* 0x001fe40000800000 */
[----:B------:R-:W-:Y:S02]  /*69c0*/  SEL R0, R0, RZ, P1 ;  /* 0x000000ff00007207 */ /* 0x000fe40000800000 */
[----:B------:R-:W-:-:S03]  /*69d0*/  LOP3.LUT R7, R5, R2, RZ, 0x3c, !PT ;  /* 0x0000000205077212 */ /* 0x000fc600078e3cff */
[----:B------:R-:W-:Y:S01]  /*69e0*/  IMAD R6, R0, 0x8, R3 ;  /* 0x0000000800067824 */ /* 0x000fe200078e0203 */
[----:B------:R-:W-:Y:S01]  /*69f0*/  SHF.L.U32 R5, R7, 0x1f, RZ ;  /* 0x0000001f07057819 */ /* 0x000fe200000006ff */
[----:B-1----:R-:W-:Y:S06]  /*6a00*/  @!P0 BRA `(.L_x_188) ;  /* 0x0000000000f88947 */ /* 0x002fec0003800000 */
.L_x_201:
[----:B------:R-:W1:Y:S01]  /*6a10*/  SYNCS.PHASECHK.TRANS64.TRYWAIT P0, [R6+URZ], R5 ;  /* 0x00000005060075a7 */ /* 0x000e62000800017f */
[----:B------:R-:W-:-:S05]  /*6a20*/  VIADD R0, R0, 0x1 ;  /* 0x0000000100007836 */ /* 0x000fca0000000000 */
[----:B------:R-:W-:-:S04]  /*6a30*/  ISETP.NE.AND P1, PT, R0, 0x4, PT ;  /* 0x000000040000780c */ /* 0x000fc80003f25270 */
[----:B------:R-:W-:Y:S02]  /*6a40*/  SEL R2, RZ, 0x1, P1 ;  /* 0x00000001ff027807 */ /* 0x000fe40000800000 */
[----:B------:R-:W-:Y:S02]  /*6a50*/  SEL R0, R0, RZ, P1 ;  /* 0x000000ff00007207 */ /* 0x000fe40000800000 */
[----:B------:R-:W-:Y:S01]  /*6a60*/  LOP3.LUT R2, R7, R2, RZ, 0x3c, !PT ;  /* 0x0000000207027212 */ /* 0x000fe200078e3cff */
[----:B-1----:R-:W-:Y:S06]  /*6a70*/  @!P0 BRA `(.L_x_189) ;  /* 0x0000000000f08947 */ /* 0x002fec0003800000 */
.L_x_202:
[----:B------:R-:W-:Y:S01]  /*6a80*/  IMAD R3, R0, 0x8, R3 ;  /* 0x0000000800037824 */ /* 0x000fe200078e0203 */
[----:B------:R-:W-:-:S07]  /*6a90*/  SHF.L.U32 R0, R2, 0x1f, RZ ;  /* 0x0000001f02007819 */ /* 0x000fce00000006ff */
.L_x_190:
[----:B---3--:R3:W4:Y:S02]  /*6aa0*/  SYNCS.PHASECHK.TRANS64.TRYWAIT P0, [R3+URZ], R0 ;  /* 0x00000000030075a7 */ /* 0x008724000800017f */
[----:B----4-:R-:W-:Y:S05]  /*6ab0*/  @!P0 NANOSLEEP.SYNCS 0x989680 ;  /* 0x009896800000895d */ /* 0x010fea0003900000 */
[----:B------:R-:W4:Y:S02]  /*6ac0*/  @!P0 SYNCS.PHASECHK.TRANS64 P0, [R3+URZ], R0 ;  /* 0x00000000030085a7 */ /* 0x000f24000800007f */
[----:B----4-:R-:W-:Y:S05]  /*6ad0*/  @!P0 BRA `(.L_x_190) ;  /* 0xfffffffc00f08947 */ /* 0x010fea000383ffff */
.L_x_185:
[----:B------:R-:W-:Y:S05]  /*6ae0*/  BSYNC B0 ;  /* 0x0000000000007941 */ /* 0x000fea0003800000 */
.L_x_184:
[----:B------:R-:W-:Y:S05]  /*6af0*/  EXIT ;  /* 0x000000000000794d */ /* 0x000fea0003800000 */
.L_x_18:
[----:B0-----:R0:W1:Y:S02]  /*6b00*/  SYNCS.PHASECHK.TRANS64.TRYWAIT P0, [R94+URZ+-0x8], R3 ;  /* 0xfffff8035e0075a7 */ /* 0x001064000800017f */
[----:B-1----:R-:W-:Y:S05]  /*6b10*/  @!P0 NANOSLEEP.SYNCS 0x989680 ;  /* 0x009896800000895d */ /* 0x002fea0003900000 */
[----:B------:R-:W1:Y:S02]  /*6b20*/  @!P0 SYNCS.PHASECHK.TRANS64 P0, [R94+URZ+-0x8], R3 ;  /* 0xfffff8035e0085a7 */ /* 0x000e64000800007f */
[----:B-1----:R-:W-:Y:S05]  /*6b30*/  @!P0 BRA `(.L_x_18) ;  /* 0xfffffffc00f08947 */ /* 0x002fea000383ffff */
[----:B------:R-:W-:Y:S05]  /*6b40*/  BRA `(.L_x_191) ;  /* 0xffffffac003c7947 */ /* 0x000fea000383ffff */
.L_x_23:
[----:B-1----:R1:W2:Y:S02]  /*6b50*/  SYNCS.PHASECHK.TRANS64.TRYWAIT P1, [R3+URZ], R0 ;  /* 0x00000000030075a7 */ /* 0x0022a4000802017f */
[----:B--2---:R-:W-:Y:S05]  /*6b60*/  @!P1 NANOSLEEP.SYNCS 0x989680 ;  /* 0x009896800000995d */ /* 0x004fea0003900000 */
[----:B------:R-:W2:Y:S02]  /*6b70*/  @!P1 SYNCS.PHASECHK.TRANS64 P1, [R3+URZ], R0 ;  /* 0x00000000030095a7 */ /* 0x000ea4000802007f */
[----:B--2---:R-:W-:Y:S05]  /*6b80*/  @!P1 BRA `(.L_x_23) ;  /* 0xfffffffc00f09947 */ /* 0x004fea000383ffff */
[----:B------:R-:W-:Y:S05]  /*6b90*/  BRA `(.L_x_22) ;  /* 0xffffffac00b07947 */ /* 0x000fea000383ffff */
.L_x_28:
[----:B-1----:R-:W-:-:S04]  /*6ba0*/  IMAD.U32 R5, RZ, RZ, UR4 ;  /* 0x00000004ff057e24 */ /* 0x002fc8000f8e00ff */
[----:B------:R1:W2:Y:S03]  /*6bb0*/  SYNCS.PHASECHK.TRANS64.TRYWAIT P1, [R5+URZ], R4 ;  /* 0x00000004050075a7 */ /* 0x0002a6000802017f */
[----:B--2---:R-:W-:Y:S05]  /*6bc0*/  @!P1 NANOSLEEP.SYNCS 0x989680 ;  /* 0x009896800000995d */ /* 0x004fea0003900000 */
[----:B------:R-:W2:Y:S02]  /*6bd0*/  @!P1 SYNCS.PHASECHK.TRANS64 P1, [R5+URZ], R4 ;  /* 0x00000004050095a7 */ /* 0x000ea4000802007f */
[----:B--2---:R-:W-:Y:S05]  /*6be0*/  @!P1 BRA `(.L_x_28) ;  /* 0xfffffffc00ec9947 */ /* 0x004fea000383ffff */
[----:B------:R-:W-:Y:S05]  /*6bf0*/  BRA `(.L_x_27) ;  /* 0xffffffb0000c7947 */ /* 0x000fea000383ffff */
.L_x_34:
[----:B0-----:R0:W1:Y:S02]  /*6c00*/  SYNCS.PHASECHK.TRANS64.TRYWAIT P0, [R94+URZ+0x8], R3 ;  /* 0x000008035e0075a7 */ /* 0x001064000800017f */
[----:B-1----:R-:W-:Y:S05]  /*6c10*/  @!P0 NANOSLEEP.SYNCS 0x989680 ;  /* 0x009896800000895d */ /* 0x002fea0003900000 */
[----:B------:R-:W1:Y:S02]  /*6c20*/  @!P0 SYNCS.PHASECHK.TRANS64 P0, [R94+URZ+0x8], R3 ;  /* 0x000008035e0085a7 */ /* 0x000e64000800007f */
[----:B-1----:R-:W-:Y:S05]  /*6c30*/  @!P0 BRA `(.L_x_34) ;  /* 0xfffffffc00f08947 */ /* 0x002fea000383ffff */
[----:B------:R-:W-:Y:S05]  /*6c40*/  BRA `(.L_x_192) ;  /* 0xffffffb000fc7947 */ /* 0x000fea000383ffff */
.L_x_171:
[----:B------:R-:W-:Y:S01]  /*6c50*/  BSSY B1, `(.L_x_193) ;  /* 0x0000006000017945 */ /* 0x000fe20003800000 */
[----:B------:R-:W-:-:S07]  /*6c60*/  IMAD.MOV.U32 R15, RZ, RZ, -0x1 ;  /* 0xffffffffff0f7424 */ /* 0x000fce00078e00ff */
[----:B--2---:R-:W-:Y:S05]  /*6c70*/  WARPSYNC.COLLECTIVE R15, `(.L_x_194) ;  /* 0x000000000f0c7348 */ /* 0x004fea0003c00000 */
[----:B------:R-:W-:Y:S02]  /*6c80*/  ELECT P6, UR62, PT ;  /* 0x00000000003e782f */ /* 0x000fe400038c0000 */
[----:B------:R-:W-:Y:S01]  /*6c90*/  MOV R14, UR62 ;  /* 0x0000003e000e7c02 */ /* 0x000fe20008000f00 */
[----:B--2---:R-:W-:Y:S10]  /*6ca0*/  ENDCOLLECTIVE ;  /* 0x000000000000791b */ /* 0x004ff40003800000 */
.L_x_194:
[----:B------:R-:W-:Y:S05]  /*6cb0*/  BSYNC B1 ;  /* 0x0000000000017941 */ /* 0x000fea0003800000 */
.L_x_193:
[----:B------:R-:W-:Y:S05]  /*6cc0*/  BRA `(.L_x_195) ;  /* 0xffffffec00f07947 */ /* 0x000fea000383ffff */
.L_x_174:
[----:B0-----:R0:W1:Y:S02]  /*6cd0*/  SYNCS.PHASECHK.TRANS64.TRYWAIT P1, [R14+URZ+0x20], R5 ;  /* 0x000020050e0075a7 */ /* 0x001064000802017f */
[----:B-1----:R-:W-:Y:S05]  /*6ce0*/  @!P1 NANOSLEEP.SYNCS 0x989680 ;  /* 0x009896800000995d */ /* 0x002fea0003900000 */
[----:B------:R-:W1:Y:S02]  /*6cf0*/  @!P1 SYNCS.PHASECHK.TRANS64 P1, [R14+URZ+0x20], R5 ;  /* 0x000020050e0095a7 */ /* 0x000e64000802007f */
[----:B-1----:R-:W-:Y:S05]  /*6d00*/  @!P1 BRA `(.L_x_174) ;  /* 0xfffffffc00f09947 */ /* 0x002fea000383ffff */
[----:B------:R-:W-:Y:S05]  /*6d10*/  BRA `(.L_x_196) ;  /* 0xfffffff0002c7947 */ /* 0x000fea000383ffff */
.L_x_183:
[----:B------:R-:W-:Y:S01]  /*6d20*/  BSSY B0, `(.L_x_197) ;  /* 0x0000006000007945 */ /* 0x000fe20003800000 */
[----:B------:R-:W-:-:S07]  /*6d30*/  IMAD.MOV.U32 R15, RZ, RZ, -0x1 ;  /* 0xffffffffff0f7424 */ /* 0x000fce00078e00ff */
[----:B--2---:R-:W-:Y:S05]  /*6d40*/  WARPSYNC.COLLECTIVE R15, `(.L_x_198) ;  /* 0x000000000f0c7348 */ /* 0x004fea0003c00000 */
[----:B------:R-:W-:Y:S02]  /*6d50*/  ELECT P6, UR62, PT ;  /* 0x00000000003e782f */ /* 0x000fe400038c0000 */
[----:B------:R-:W-:Y:S01]  /*6d60*/  MOV R14, UR62 ;  /* 0x0000003e000e7c02 */ /* 0x000fe20008000f00 */
[----:B--2---:R-:W-:Y:S10]  /*6d70*/  ENDCOLLECTIVE ;  /* 0x000000000000791b */ /* 0x004ff40003800000 */
.L_x_198:
[----:B------:R-:W-:Y:S05]  /*6d80*/  BSYNC B0 ;  /* 0x0000000000007941 */ /* 0x000fea0003800000 */
.L_x_197:
[----:B------:R-:W-:Y:S05]  /*6d90*/  BRA `(.L_x_199) ;  /* 0xfffffff800a07947 */ /* 0x000fea000383ffff */
.L_x_187:
[----:B0-----:R0:W1:Y:S02]  /*6da0*/  SYNCS.PHASECHK.TRANS64.TRYWAIT P0, [R7+URZ], R2 ;  /* 0x00000002070075a7 */ /* 0x001064000800017f */
[----:B-1----:R-:W-:Y:S05]  /*6db0*/  @!P0 NANOSLEEP.SYNCS 0x989680 ;  /* 0x009896800000895d */ /* 0x002fea0003900000 */
[----:B------:R-:W1:Y:S02]  /*6dc0*/  @!P0 SYNCS.PHASECHK.TRANS64 P0, [R7+URZ], R2 ;  /* 0x00000002070085a7 */ /* 0x000e64000800007f */
[----:B-1----:R-:W-:Y:S05]  /*6dd0*/  @!P0 BRA `(.L_x_187) ;  /* 0xfffffffc00f08947 */ /* 0x002fea000383ffff */
[----:B------:R-:W-:Y:S05]  /*6de0*/  BRA `(.L_x_200) ;  /* 0xfffffff800e47947 */ /* 0x000fea000383ffff */
.L_x_188:
[----:B0-----:R0:W1:Y:S02]  /*6df0*/  SYNCS.PHASECHK.TRANS64.TRYWAIT P0, [R9+URZ], R4 ;  /* 0x00000004090075a7 */ /* 0x001064000800017f */
[----:B-1----:R-:W-:Y:S05]  /*6e00*/  @!P0 NANOSLEEP.SYNCS 0x989680 ;  /* 0x009896800000895d */ /* 0x002fea0003900000 */
[----:B------:R-:W1:Y:S02]  /*6e10*/  @!P0 SYNCS.PHASECHK.TRANS64 P0, [R9+URZ], R4 ;  /* 0x00000004090085a7 */ /* 0x000e64000800007f */
[----:B-1----:R-:W-:Y:S05]  /*6e20*/  @!P0 BRA `(.L_x_188) ;  /* 0xfffffffc00f08947 */ /* 0x002fea000383ffff */
[----:B------:R-:W-:Y:S05]  /*6e30*/  BRA `(.L_x_201) ;  /* 0xfffffff800f47947 */ /* 0x000fea000383ffff */
.L_x_189:
[----:B-1----:R1:W3:Y:S02]  /*6e40*/  SYNCS.PHASECHK.TRANS64.TRYWAIT P0, [R6+URZ], R5 ;  /* 0x00000005060075a7 */ /* 0x0022e4000800017f */
[----:B---3--:R-:W-:Y:S05]  /*6e50*/  @!P0 NANOSLEEP.SYNCS 0x989680 ;  /* 0x009896800000895d */ /* 0x008fea0003900000 */
[----:B------:R-:W3:Y:S02]  /*6e60*/  @!P0 SYNCS.PHASECHK.TRANS64 P0, [R6+URZ], R5 ;  /* 0x00000005060085a7 */ /* 0x000ee4000800007f */
[----:B---3--:R-:W-:Y:S05]  /*6e70*/  @!P0 BRA `(.L_x_189) ;  /* 0xfffffffc00f08947 */ /* 0x008fea000383ffff */
[----:B------:R-:W-:Y:S05]  /*6e80*/  BRA `(.L_x_202) ;  /* 0xfffffff800fc7947 */ /* 0x000fea000383ffff */
.L_x_203:
[----:B------:R-:W-:-:S00]  /*6e90*/  BRA `(.L_x_203) ;  /* 0xfffffffc00fc7947 */ /* 0x000fc0000383ffff */
[----:B------:R-:W-:-:S00]  /*6ea0*/  NOP ;  /* 0x0000000000007918 */ /* 0x000fc00000000000 */
        /* <DEDUP_REMOVED lines=13> */
.L_x_204:


//--------------------- .nv.global.init           --------------------------
	.section	.nv.global.init,"aw",@progbits
.nv.global.init:
	.type		$str$22,@object
	.size		$str$22,($str$23 - $str$22)
$str$22:
        /*0000*/ 	.byte	0x6b, 0x5f, 0x74, 0x69, 0x6c, 0x65, 0x5f, 0x63, 0x6f, 0x75, 0x6e, 0x74, 0x20, 0x3e, 0x3d, 0x20
        /*0010*/ 	.byte	0x31, 0x00
	.type		$str$23,@object
	.size		$str$23,(__unnamed_1 - $str$23)
$str$23:
        /*0012*/ 	.byte	0x2f, 0x74, 0x6d, 0x70, 0x2f, 0x63, 0x75, 0x74, 0x6c, 0x61, 0x73, 0x73, 0x5f, 0x73, 0x77, 0x65
        /*0022*/ 	.byte	0x65, 0x70, 0x5f, 0x73, 0x72, 0x63, 0x2f, 0x69, 0x6e, 0x63, 0x6c, 0x75, 0x64, 0x65, 0x2f, 0x63
        /*0032*/ 	.byte	0x75, 0x74, 0x6c, 0x61, 0x73, 0x73, 0x2f, 0x67, 0x65, 0x6d, 0x6d, 0x2f, 0x63, 0x6f, 0x6c, 0x6c
        /*0042*/ 	.byte	0x65, 0x63, 0x74, 0x69, 0x76, 0x65, 0x2f, 0x73, 0x6d, 0x39, 0x30, 0x5f, 0x6d, 0x6d, 0x61, 0x5f
        /*0052*/ 	.byte	0x74, 0x6d, 0x61, 0x5f, 0x67, 0x6d, 0x6d, 0x61, 0x5f, 0x73, 0x73, 0x5f, 0x77, 0x61, 0x72, 0x70
        /*0062*/ 	.byte	0x73, 0x70, 0x65, 0x63, 0x69, 0x61, 0x6c, 0x69, 0x7a, 0x65, 0x64, 0x2e, 0x68, 0x70, 0x70, 0x00
	.type		__unnamed_1,@object
	.size		__unnamed_1,(.L_0 - __unnamed_1)
__unnamed_1:
        /*0072*/ 	.byte	0x76, 0x6f, 0x69, 0x64, 0x20, 0x63, 0x75, 0x74, 0x6c, 0x61, 0x73, 0x73, 0x3a, 0x3a, 0x67, 0x65
        /* <DEDUP_REMOVED lines=172> */
        /*0b42*/ 	.byte	0x69, 0x74, 0x79, 0x5d, 0x00
.L_0:


//--------------------- .nv.shared._ZN7cutlass13device_kernelINS_4gemm6kernel13GemmUniversalIN4cute5tupleIJiiiiEEENS1_10collective13CollectiveMmaINS1_34MainloopSm90TmaGmmaWarpSpecializedILi4ENS5_IJNS4_1CILi1EEENSA_ILi2EEESB_EEENS1_32KernelTmaWarpSpecializedPingpongEEENS5_IJNSA_ILi64EEENSA_ILi128EEENSA_ILi32EEEEEEaNS5_IJlSB_lEEEaSK_NS4_8TiledMMAINS4_8MMA_AtomIJNS4_4SM904GMMA27MMA_64x128x32_S32S8S8_SS_TNEEEENS4_6LayoutINS5_IJSB_SB_SB_EEENS5_IJNSA_ILi0EEEST_ST_EEEEENS5_IJNS4_10UnderscoreESW_SW_EEEEENS4_23SM90_TMA_LOAD_MULTICASTENS4_14ComposedLayoutINS4_7SwizzleILi1ELi4ELi3EEENS4_18smem_ptr_flag_bitsILi8EEENSR_INS5_IJNSA_ILi8EEESI_EEENS5_IJSI_SB_EEEEEEEvNS4_8identityENS4_13SM90_TMA_LOADES19_vS1A_EENS_8epilogue10collective6detail29Sm90TmaWarpSpecializedAdapterINS1E_15DefaultEpilogueIaSK_SK_NS1D_6thread17LinearCombinationIaLi1EiiLNS1I_9ScaleType4KindE0ELNS_15FloatRoundStyleE2EaEENS1_15EpilogueDefaultEEEEEvvEEEEvNT_6ParamsE --------------------------
	.section	.nv.shared._ZN7cutlass13device_kernelINS_4gemm6kernel13GemmUniversalIN4cute5tupleIJiiiiEEENS1_10collective13CollectiveMmaINS1_34MainloopSm90TmaGmmaWarpSpecializedILi4ENS5_IJNS4_1CILi1EEENSA_ILi2EEESB_EEENS1_32KernelTmaWarpSpecializedPingpongEEENS5_IJNSA_ILi64EEENSA_ILi128EEENSA_ILi32EEEEEEaNS5_IJlSB_lEEEaSK_NS4_8TiledMMAINS4_8MMA_AtomIJNS4_4SM904GMMA27MMA_64x128x32_S32S8S8_SS_TNEEEENS4_6LayoutINS5_IJSB_SB_SB_EEENS5_IJNSA_ILi0EEEST_ST_EEEEENS5_IJNS4_10UnderscoreESW_SW_EEEEENS4_23SM90_TMA_LOAD_MULTICASTENS4_14ComposedLayoutINS4_7SwizzleILi1ELi4ELi3EEENS4_18smem_ptr_flag_bitsILi8EEENSR_INS5_IJNSA_ILi8EEESI_EEENS5_IJSI_SB_EEEEEEEvNS4_8identityENS4_13SM90_TMA_LOADES19_vS1A_EENS_8epilogue10collective6detail29Sm90TmaWarpSpecializedAdapterINS1E_15DefaultEpilogueIaSK_SK_NS1D_6thread17LinearCombinationIaLi1EiiLNS1I_9ScaleType4KindE0ELNS_15FloatRoundStyleE2EaEENS1_15EpilogueDefaultEEEEEvvEEEEvNT_6ParamsE,"aw",@nobits
	.sectionflags	@""
	.align	16
	.zero		1024


//--------------------- .nv.shared.reserved.0     --------------------------
	.section	.nv.shared.reserved.0,"aw",@nobits
	.weak		__nv_reservedSMEM_offset_0_alias
	.size		__nv_reservedSMEM_offset_0_alias, 0, 0
	.other		__nv_reservedSMEM_offset_0_alias,@"STO_CUDA_RESERVED_SHARED STV_DEFAULT"
__nv_reservedSMEM_offset_0_alias:
	.zero		0


//--------------------- .nv.global                --------------------------
	.section	.nv.global,"aw",@nobits
.nv.global:
	.type		_ZN39_INTERNAL_1849af93_4_k_cu_337b35c8_47634cute1_E,@object
	.size		_ZN39_INTERNAL_1849af93_4_k_cu_337b35c8_47634cute1_E,(_ZN39_INTERNAL_1849af93_4_k_cu_337b35c8_47634cuda3std3__45__cpo6cbeginE - _ZN39_INTERNAL_1849af93_4_k_cu_337b35c8_47634cute1_E)
_ZN39_INTERNAL_1849af93_4_k_cu_337b35c8_47634cute1_E:
	.zero		1
	.type		_ZN39_INTERNAL_1849af93_4_k_cu_337b35c8_47634cuda3std3__45__cpo6cbeginE,@object
	.size		_ZN39_INTERNAL_1849af93_4_k_cu_337b35c8_47634cuda3std3__45__cpo6cbeginE,(_ZN39_INTERNAL_1849af93_4_k_cu_337b35c8_47634cuda3std3__48in_placeE - _ZN39_INTERNAL_1849af93_4_k_cu_337b35c8_47634cuda3std3__45__cpo6cbeginE)
_ZN39_INTERNAL_1849af93_4_k_cu_337b35c8_47634cuda3std3__45__cpo6cbeginE:
	.zero		1
	.type		_ZN39_INTERNAL_1849af93_4_k_cu_337b35c8_47634cuda3std3__48in_placeE,@object
	.size		_ZN39_INTERNAL_1849af93_4_k_cu_337b35c8_47634cuda3std3__48in_placeE,(_ZN39_INTERNAL_1849af93_4_k_cu_337b35c8_47634cuda3std6ranges3__45__cpo9iter_moveE - _ZN39_INTERNAL_1849af93_4_k_cu_337b35c8_47634cuda3std3__48in_placeE)
_ZN39_INTERNAL_1849af93_4_k_cu_337b35c8_47634cuda3std3__48in_placeE:
	.zero		1
	.type		_ZN39_INTERNAL_1849af93_4_k_cu_337b35c8_47634cuda3std6ranges3__45__cpo9iter_moveE,@object
	.size		_ZN39_INTERNAL_1849af93_4_k_cu_337b35c8_47634cuda3std6ranges3__45__cpo9iter_moveE,(_ZN39_INTERNAL_1849af93_4_k_cu_337b35c8_47634cuda3std3__45__cpo5beginE - _ZN39_INTERNAL_1849af93_4_k_cu_337b35c8_47634cuda3std6ranges3__45__cpo9iter_moveE)
_ZN39_INTERNAL_1849af93_4_k_cu_337b35c8_47634cuda3std6ranges3__45__cpo9iter_moveE:
	.zero		1
	.type		_ZN39_INTERNAL_1849af93_4_k_cu_337b35c8_47634cuda3std3__45__cpo5beginE,@object
	.size		_ZN39_INTERNAL_1849af93_4_k_cu_337b35c8_47634cuda3std3__45__cpo5beginE,(_ZN39_INTERNAL_1849af93_4_k_cu_337b35c8_47634cuda3std3__441_GLOBAL__N__1849af93_4_k_cu_337b35c8_47636ignoreE - _ZN39_INTERNAL_1849af93_4_k_cu_337b35c8_47634cuda3std3__45__cpo5beginE)
_ZN39_INTERNAL_1849af93_4_k_cu_337b35c8_47634cuda3std3__45__cpo5beginE:
	.zero		1
	.type		_ZN39_INTERNAL_1849af93_4_k_cu_337b35c8_47634cuda3std3__441_GLOBAL__N__1849af93_4_k_cu_337b35c8_47636ignoreE,@object
	.size		_ZN39_INTERNAL_1849af93_4_k_cu_337b35c8_47634cuda3std3__441_GLOBAL__N__1849af93_4_k_cu_337b35c8_47636ignoreE,(_ZN39_INTERNAL_1849af93_4_k_cu_337b35c8_47634cute7productE - _ZN39_INTERNAL_1849af93_4_k_cu_337b35c8_47634cuda3std3__441_GLOBAL__N__1849af93_4_k_cu_337b35c8_47636ignoreE)
_ZN39_INTERNAL_1849af93_4_k_cu_337b35c8_47634cuda3std3__441_GLOBAL__N__1849af93_4_k_cu_337b35c8_47636ignoreE:
	.zero		1
	.type		_ZN39_INTERNAL_1849af93_4_k_cu_337b35c8_47634cute7productE,@object
	.size		_ZN39_INTERNAL_1849af93_4_k_cu_337b35c8_47634cute7productE,(_ZN39_INTERNAL_1849af93_4_k_cu_337b35c8_47634cuda3std3__45__cpo3endE - _ZN39_INTERNAL_1849af93_4_k_cu_337b35c8_47634cute7productE)
_ZN39_INTERNAL_1849af93_4_k_cu_337b35c8_47634cute7productE:
	.zero		1
	.type		_ZN39_INTERNAL_1849af93_4_k_cu_337b35c8_47634cuda3std3__45__cpo3endE,@object
	.size		_ZN39_INTERNAL_1849af93_4_k_cu_337b35c8_47634cuda3std3__45__cpo3endE,(_ZN39_INTERNAL_1849af93_4_k_cu_337b35c8_47634cuda3std3__419piecewise_constructE - _ZN39_INTERNAL_1849af93_4_k_cu_337b35c8_47634cuda3std3__45__cpo3endE)
_ZN39_INTERNAL_1849af93_4_k_cu_337b35c8_47634cuda3std3__45__cpo3endE:
	.zero		1
	.type		_ZN39_INTERNAL_1849af93_4_k_cu_337b35c8_47634cuda3std3__419piecewise_constructE,@object
	.size		_ZN39_INTERNAL_1849af93_4_k_cu_337b35c8_47634cuda3std3__419piecewise_constructE,(_ZN39_INTERNAL_1849af93_4_k_cu_337b35c8_47634cuda3std3__45__cpo4cendE - _ZN39_INTERNAL_1849af93_4_k_cu_337b35c8_47634cuda3std3__419piecewise_constructE)
_ZN39_INTERNAL_1849af93_4_k_cu_337b35c8_47634cuda3std3__419piecewise_constructE:
	.zero		1
	.type		_ZN39_INTERNAL_1849af93_4_k_cu_337b35c8_47634cuda3std3__45__cpo4cendE,@object
	.size		_ZN39_INTERNAL_1849af93_4_k_cu_337b35c8_47634cuda3std3__45__cpo4cendE,(_ZN39_INTERNAL_1849af93_4_k_cu_337b35c8_47634cuda3std6ranges3__45__cpo4swapE - _ZN39_INTERNAL_1849af93_4_k_cu_337b35c8_47634cuda3std3__45__cpo4cendE)
_ZN39_INTERNAL_1849af93_4_k_cu_337b35c8_47634cuda3std3__45__cpo4cendE:
	.zero		1
	.type		_ZN39_INTERNAL_1849af93_4_k_cu_337b35c8_47634cuda3std6ranges3__45__cpo4swapE,@object
	.size		_ZN39_INTERNAL_1849af93_4_k_cu_337b35c8_47634cuda3std6ranges3__45__cpo4swapE,(.L_8 - _ZN39_INTERNAL_1849af93_4_k_cu_337b35c8_47634cuda3std6ranges3__45__cpo4swapE)
_ZN39_INTERNAL_1849af93_4_k_cu_337b35c8_47634cuda3std6ranges3__45__cpo4swapE:
	.zero		1
.L_8:


//--------------------- .nv.constant0._ZN7cutlass13device_kernelINS_4gemm6kernel13GemmUniversalIN4cute5tupleIJiiiiEEENS1_10collective13CollectiveMmaINS1_34MainloopSm90TmaGmmaWarpSpecializedILi4ENS5_IJNS4_1CILi1EEENSA_ILi2EEESB_EEENS1_32KernelTmaWarpSpecializedPingpongEEENS5_IJNSA_ILi64EEENSA_ILi128EEENSA_ILi32EEEEEEaNS5_IJlSB_lEEEaSK_NS4_8TiledMMAINS4_8MMA_AtomIJNS4_4SM904GMMA27MMA_64x128x32_S32S8S8_SS_TNEEEENS4_6LayoutINS5_IJSB_SB_SB_EEENS5_IJNSA_ILi0EEEST_ST_EEEEENS5_IJNS4_10UnderscoreESW_SW_EEEEENS4_23SM90_TMA_LOAD_MULTICASTENS4_14ComposedLayoutINS4_7SwizzleILi1ELi4ELi3EEENS4_18smem_ptr_flag_bitsILi8EEENSR_INS5_IJNSA_ILi8EEESI_EEENS5_IJSI_SB_EEEEEEEvNS4_8identityENS4_13SM90_TMA_LOADES19_vS1A_EENS_8epilogue10collective6detail29Sm90TmaWarpSpecializedAdapterINS1E_15DefaultEpilogueIaSK_SK_NS1D_6thread17LinearCombinationIaLi1EiiLNS1I_9ScaleType4KindE0ELNS_15FloatRoundStyleE2EaEENS1_15EpilogueDefaultEEEEEvvEEEEvNT_6ParamsE --------------------------
	.section	.nv.constant0._ZN7cutlass13device_kernelINS_4gemm6kernel13GemmUniversalIN4cute5tupleIJiiiiEEENS1_10collective13CollectiveMmaINS1_34MainloopSm90TmaGmmaWarpSpecializedILi4ENS5_IJNS4_1CILi1EEENSA_ILi2EEESB_EEENS1_32KernelTmaWarpSpecializedPingpongEEENS5_IJNSA_ILi64EEENSA_ILi128EEENSA_ILi32EEEEEEaNS5_IJlSB_lEEEaSK_NS4_8TiledMMAINS4_8MMA_AtomIJNS4_4SM904GMMA27MMA_64x128x32_S32S8S8_SS_TNEEEENS4_6LayoutINS5_IJSB_SB_SB_EEENS5_IJNSA_ILi0EEEST_ST_EEEEENS5_IJNS4_10UnderscoreESW_SW_EEEEENS4_23SM90_TMA_LOAD_MULTICASTENS4_14ComposedLayoutINS4_7SwizzleILi1ELi4ELi3EEENS4_18smem_ptr_flag_bitsILi8EEENSR_INS5_IJNSA_ILi8EEESI_EEENS5_IJSI_SB_EEEEEEEvNS4_8identityENS4_13SM90_TMA_LOADES19_vS1A_EENS_8epilogue10collective6detail29Sm90TmaWarpSpecializedAdapterINS1E_15DefaultEpilogueIaSK_SK_NS1D_6thread17LinearCombinationIaLi1EiiLNS1I_9ScaleType4KindE0ELNS_15FloatRoundStyleE2EaEENS1_15EpilogueDefaultEEEEEvvEEEEvNT_6ParamsE,"a",@progbits
	.sectionflags	@""
	.align	4
.nv.constant0._ZN7cutlass13device_kernelINS_4gemm6kernel13GemmUniversalIN4cute5tupleIJiiiiEEENS1_10collective13CollectiveMmaINS1_34MainloopSm90TmaGmmaWarpSpecializedILi4ENS5_IJNS4_1CILi1EEENSA_ILi2EEESB_EEENS1_32KernelTmaWarpSpecializedPingpongEEENS5_IJNSA_ILi64EEENSA_ILi128EEENSA_ILi32EEEEEEaNS5_IJlSB_lEEEaSK_NS4_8TiledMMAINS4_8MMA_AtomIJNS4_4SM904GMMA27MMA_64x128x32_S32S8S8_SS_TNEEEENS4_6LayoutINS5_IJSB_SB_SB_EEENS5_IJNSA_ILi0EEEST_ST_EEEEENS5_IJNS4_10UnderscoreESW_SW_EEEEENS4_23SM90_TMA_LOAD_MULTICASTENS4_14ComposedLayoutINS4_7SwizzleILi1ELi4ELi3EEENS4_18smem_ptr_flag_bitsILi8EEENSR_INS5_IJNSA_ILi8EEESI_EEENS5_IJSI_SB_EEEEEEEvNS4_8identityENS4_13SM90_TMA_LOADES19_vS1A_EENS_8epilogue10collective6detail29Sm90TmaWarpSpecializedAdapterINS1E_15DefaultEpilogueIaSK_SK_NS1D_6thread17LinearCombinationIaLi1EiiLNS1I_9ScaleType4KindE0ELNS_15FloatRoundStyleE2EaEENS1_15EpilogueDefaultEEEEEvvEEEEvNT_6ParamsE:
	.zero		1664


//--------------------- SYMBOLS --------------------------

	.type		.nv.reservedSmem.offset0,@object
	.size		.nv.reservedSmem.offset0,0x4
	.type		__assertfail,@function
